//
// Generated by NVIDIA NVVM Compiler
//
// Compiler Build ID: CL-36424714
// Cuda compilation tools, release 13.0, V13.0.88
// Based on NVVM 20.0.0
//

.version 9.0
.target sm_100
.address_size 64

	// .globl	_Z22cu_calculate_pi_sharedPdP17curandStateXORWOWi
.global .align 4 .b8 precalc_xorwow_matrix[102400];
.global .align 4 .b8 precalc_xorwow_offset_matrix[102400];
.global .align 4 .b8 mrg32k3aM1[2304];
.global .align 4 .b8 mrg32k3aM2[2304];
.global .align 4 .b8 mrg32k3aM1SubSeq[2016];
.global .align 4 .b8 mrg32k3aM2SubSeq[2016];
.global .align 4 .b8 mrg32k3aM1Seq[2304];
.global .align 4 .b8 mrg32k3aM2Seq[2304];
.const .align 8 .b8 __cr_lgamma_table[72];
.extern .shared .align 16 .b8 s_prod[];

.visible .entry _Z22cu_calculate_pi_sharedPdP17curandStateXORWOWi(
	.param .u64 .ptr .align 1 _Z22cu_calculate_pi_sharedPdP17curandStateXORWOWi_param_0,
	.param .u64 .ptr .align 1 _Z22cu_calculate_pi_sharedPdP17curandStateXORWOWi_param_1,
	.param .u32 _Z22cu_calculate_pi_sharedPdP17curandStateXORWOWi_param_2
)
{
	.reg .pred 	%p<35>;
	.reg .b32 	%r<473>;
	.reg .b32 	%f<5>;
	.reg .b64 	%rd<23>;
	.reg .b64 	%fd<86>;

	ld.param.u64 	%rd9, [_Z22cu_calculate_pi_sharedPdP17curandStateXORWOWi_param_0];
	ld.param.u64 	%rd10, [_Z22cu_calculate_pi_sharedPdP17curandStateXORWOWi_param_1];
	ld.param.u32 	%r207, [_Z22cu_calculate_pi_sharedPdP17curandStateXORWOWi_param_2];
	mov.u32 	%r1, %ntid.x;
	mov.u32 	%r2, %ctaid.x;
	mov.u32 	%r3, %tid.x;
	mad.lo.s32 	%r4, %r1, %r2, %r3;
	setp.ge.s32 	%p1, %r4, %r207;
	@%p1 bra 	$L__BB0_59;
	cvta.to.global.u64 	%rd11, %rd10;
	cvt.s64.s32 	%rd22, %r4;
	mul.wide.s32 	%rd12, %r4, 48;
	add.s64 	%rd2, %rd11, %rd12;
	mov.b32 	%r208, 1540842021;
	mov.b32 	%r209, 779252008;
	st.global.v2.u32 	[%rd2], {%r209, %r208};
	mov.b32 	%r210, -123459836;
	mov.b32 	%r211, 1105314037;
	st.global.v2.u32 	[%rd2+8], {%r211, %r210};
	mov.b32 	%r212, 1423168553;
	mov.b32 	%r213, -589760388;
	st.global.v2.u32 	[%rd2+16], {%r213, %r212};
	setp.eq.s32 	%p2, %r4, 0;
	@%p2 bra 	$L__BB0_43;
	mov.b32 	%r372, 0;
	mov.u64 	%rd14, precalc_xorwow_matrix;
$L__BB0_3:
	and.b64  	%rd4, %rd22, 3;
	setp.eq.s64 	%p3, %rd4, 0;
	@%p3 bra 	$L__BB0_42;
	mul.wide.u32 	%rd13, %r372, 3200;
	add.s64 	%rd5, %rd14, %rd13;
	cvt.u32.u64 	%r6, %rd4;
	mov.b32 	%r373, 0;
$L__BB0_5:
	mov.b32 	%r386, 0;
	mov.u32 	%r387, %r386;
	mov.u32 	%r388, %r386;
	mov.u32 	%r389, %r386;
	mov.u32 	%r390, %r386;
	mov.u32 	%r379, %r386;
$L__BB0_6:
	mul.wide.u32 	%rd15, %r379, 4;
	add.s64 	%rd16, %rd2, %rd15;
	ld.global.u32 	%r14, [%rd16+4];
	shl.b32 	%r15, %r379, 5;
	mov.b32 	%r385, 0;
$L__BB0_7:
	.pragma "nounroll";
	shr.u32 	%r218, %r14, %r385;
	and.b32  	%r219, %r218, 1;
	setp.eq.b32 	%p4, %r219, 1;
	not.pred 	%p5, %p4;
	add.s32 	%r220, %r15, %r385;
	mul.lo.s32 	%r221, %r220, 5;
	mul.wide.u32 	%rd17, %r221, 4;
	add.s64 	%rd6, %rd5, %rd17;
	@%p5 bra 	$L__BB0_9;
	ld.global.u32 	%r222, [%rd6];
	xor.b32  	%r390, %r390, %r222;
	ld.global.u32 	%r223, [%rd6+4];
	xor.b32  	%r389, %r389, %r223;
	ld.global.u32 	%r224, [%rd6+8];
	xor.b32  	%r388, %r388, %r224;
	ld.global.u32 	%r225, [%rd6+12];
	xor.b32  	%r387, %r387, %r225;
	ld.global.u32 	%r226, [%rd6+16];
	xor.b32  	%r386, %r386, %r226;
$L__BB0_9:
	and.b32  	%r228, %r218, 2;
	setp.eq.s32 	%p6, %r228, 0;
	@%p6 bra 	$L__BB0_11;
	ld.global.u32 	%r229, [%rd6+20];
	xor.b32  	%r390, %r390, %r229;
	ld.global.u32 	%r230, [%rd6+24];
	xor.b32  	%r389, %r389, %r230;
	ld.global.u32 	%r231, [%rd6+28];
	xor.b32  	%r388, %r388, %r231;
	ld.global.u32 	%r232, [%rd6+32];
	xor.b32  	%r387, %r387, %r232;
	ld.global.u32 	%r233, [%rd6+36];
	xor.b32  	%r386, %r386, %r233;
$L__BB0_11:
	and.b32  	%r235, %r218, 4;
	setp.eq.s32 	%p7, %r235, 0;
	@%p7 bra 	$L__BB0_13;
	ld.global.u32 	%r236, [%rd6+40];
	xor.b32  	%r390, %r390, %r236;
	ld.global.u32 	%r237, [%rd6+44];
	xor.b32  	%r389, %r389, %r237;
	ld.global.u32 	%r238, [%rd6+48];
	xor.b32  	%r388, %r388, %r238;
	ld.global.u32 	%r239, [%rd6+52];
	xor.b32  	%r387, %r387, %r239;
	ld.global.u32 	%r240, [%rd6+56];
	xor.b32  	%r386, %r386, %r240;
$L__BB0_13:
	and.b32  	%r242, %r218, 8;
	setp.eq.s32 	%p8, %r242, 0;
	@%p8 bra 	$L__BB0_15;
	ld.global.u32 	%r243, [%rd6+60];
	xor.b32  	%r390, %r390, %r243;
	ld.global.u32 	%r244, [%rd6+64];
	xor.b32  	%r389, %r389, %r244;
	ld.global.u32 	%r245, [%rd6+68];
	xor.b32  	%r388, %r388, %r245;
	ld.global.u32 	%r246, [%rd6+72];
	xor.b32  	%r387, %r387, %r246;
	ld.global.u32 	%r247, [%rd6+76];
	xor.b32  	%r386, %r386, %r247;
$L__BB0_15:
	and.b32  	%r249, %r218, 16;
	setp.eq.s32 	%p9, %r249, 0;
	@%p9 bra 	$L__BB0_17;
	ld.global.u32 	%r250, [%rd6+80];
	xor.b32  	%r390, %r390, %r250;
	ld.global.u32 	%r251, [%rd6+84];
	xor.b32  	%r389, %r389, %r251;
	ld.global.u32 	%r252, [%rd6+88];
	xor.b32  	%r388, %r388, %r252;
	ld.global.u32 	%r253, [%rd6+92];
	xor.b32  	%r387, %r387, %r253;
	ld.global.u32 	%r254, [%rd6+96];
	xor.b32  	%r386, %r386, %r254;
$L__BB0_17:
	and.b32  	%r256, %r218, 32;
	setp.eq.s32 	%p10, %r256, 0;
	@%p10 bra 	$L__BB0_19;
	ld.global.u32 	%r257, [%rd6+100];
	xor.b32  	%r390, %r390, %r257;
	ld.global.u32 	%r258, [%rd6+104];
	xor.b32  	%r389, %r389, %r258;
	ld.global.u32 	%r259, [%rd6+108];
	xor.b32  	%r388, %r388, %r259;
	ld.global.u32 	%r260, [%rd6+112];
	xor.b32  	%r387, %r387, %r260;
	ld.global.u32 	%r261, [%rd6+116];
	xor.b32  	%r386, %r386, %r261;
$L__BB0_19:
	and.b32  	%r263, %r218, 64;
	setp.eq.s32 	%p11, %r263, 0;
	@%p11 bra 	$L__BB0_21;
	ld.global.u32 	%r264, [%rd6+120];
	xor.b32  	%r390, %r390, %r264;
	ld.global.u32 	%r265, [%rd6+124];
	xor.b32  	%r389, %r389, %r265;
	ld.global.u32 	%r266, [%rd6+128];
	xor.b32  	%r388, %r388, %r266;
	ld.global.u32 	%r267, [%rd6+132];
	xor.b32  	%r387, %r387, %r267;
	ld.global.u32 	%r268, [%rd6+136];
	xor.b32  	%r386, %r386, %r268;
$L__BB0_21:
	and.b32  	%r270, %r218, 128;
	setp.eq.s32 	%p12, %r270, 0;
	@%p12 bra 	$L__BB0_23;
	ld.global.u32 	%r271, [%rd6+140];
	xor.b32  	%r390, %r390, %r271;
	ld.global.u32 	%r272, [%rd6+144];
	xor.b32  	%r389, %r389, %r272;
	ld.global.u32 	%r273, [%rd6+148];
	xor.b32  	%r388, %r388, %r273;
	ld.global.u32 	%r274, [%rd6+152];
	xor.b32  	%r387, %r387, %r274;
	ld.global.u32 	%r275, [%rd6+156];
	xor.b32  	%r386, %r386, %r275;
$L__BB0_23:
	and.b32  	%r277, %r218, 256;
	setp.eq.s32 	%p13, %r277, 0;
	@%p13 bra 	$L__BB0_25;
	ld.global.u32 	%r278, [%rd6+160];
	xor.b32  	%r390, %r390, %r278;
	ld.global.u32 	%r279, [%rd6+164];
	xor.b32  	%r389, %r389, %r279;
	ld.global.u32 	%r280, [%rd6+168];
	xor.b32  	%r388, %r388, %r280;
	ld.global.u32 	%r281, [%rd6+172];
	xor.b32  	%r387, %r387, %r281;
	ld.global.u32 	%r282, [%rd6+176];
	xor.b32  	%r386, %r386, %r282;
$L__BB0_25:
	and.b32  	%r284, %r218, 512;
	setp.eq.s32 	%p14, %r284, 0;
	@%p14 bra 	$L__BB0_27;
	ld.global.u32 	%r285, [%rd6+180];
	xor.b32  	%r390, %r390, %r285;
	ld.global.u32 	%r286, [%rd6+184];
	xor.b32  	%r389, %r389, %r286;
	ld.global.u32 	%r287, [%rd6+188];
	xor.b32  	%r388, %r388, %r287;
	ld.global.u32 	%r288, [%rd6+192];
	xor.b32  	%r387, %r387, %r288;
	ld.global.u32 	%r289, [%rd6+196];
	xor.b32  	%r386, %r386, %r289;
$L__BB0_27:
	and.b32  	%r291, %r218, 1024;
	setp.eq.s32 	%p15, %r291, 0;
	@%p15 bra 	$L__BB0_29;
	ld.global.u32 	%r292, [%rd6+200];
	xor.b32  	%r390, %r390, %r292;
	ld.global.u32 	%r293, [%rd6+204];
	xor.b32  	%r389, %r389, %r293;
	ld.global.u32 	%r294, [%rd6+208];
	xor.b32  	%r388, %r388, %r294;
	ld.global.u32 	%r295, [%rd6+212];
	xor.b32  	%r387, %r387, %r295;
	ld.global.u32 	%r296, [%rd6+216];
	xor.b32  	%r386, %r386, %r296;
$L__BB0_29:
	and.b32  	%r298, %r218, 2048;
	setp.eq.s32 	%p16, %r298, 0;
	@%p16 bra 	$L__BB0_31;
	ld.global.u32 	%r299, [%rd6+220];
	xor.b32  	%r390, %r390, %r299;
	ld.global.u32 	%r300, [%rd6+224];
	xor.b32  	%r389, %r389, %r300;
	ld.global.u32 	%r301, [%rd6+228];
	xor.b32  	%r388, %r388, %r301;
	ld.global.u32 	%r302, [%rd6+232];
	xor.b32  	%r387, %r387, %r302;
	ld.global.u32 	%r303, [%rd6+236];
	xor.b32  	%r386, %r386, %r303;
$L__BB0_31:
	and.b32  	%r305, %r218, 4096;
	setp.eq.s32 	%p17, %r305, 0;
	@%p17 bra 	$L__BB0_33;
	ld.global.u32 	%r306, [%rd6+240];
	xor.b32  	%r390, %r390, %r306;
	ld.global.u32 	%r307, [%rd6+244];
	xor.b32  	%r389, %r389, %r307;
	ld.global.u32 	%r308, [%rd6+248];
	xor.b32  	%r388, %r388, %r308;
	ld.global.u32 	%r309, [%rd6+252];
	xor.b32  	%r387, %r387, %r309;
	ld.global.u32 	%r310, [%rd6+256];
	xor.b32  	%r386, %r386, %r310;
$L__BB0_33:
	and.b32  	%r312, %r218, 8192;
	setp.eq.s32 	%p18, %r312, 0;
	@%p18 bra 	$L__BB0_35;
	ld.global.u32 	%r313, [%rd6+260];
	xor.b32  	%r390, %r390, %r313;
	ld.global.u32 	%r314, [%rd6+264];
	xor.b32  	%r389, %r389, %r314;
	ld.global.u32 	%r315, [%rd6+268];
	xor.b32  	%r388, %r388, %r315;
	ld.global.u32 	%r316, [%rd6+272];
	xor.b32  	%r387, %r387, %r316;
	ld.global.u32 	%r317, [%rd6+276];
	xor.b32  	%r386, %r386, %r317;
$L__BB0_35:
	and.b32  	%r319, %r218, 16384;
	setp.eq.s32 	%p19, %r319, 0;
	@%p19 bra 	$L__BB0_37;
	ld.global.u32 	%r320, [%rd6+280];
	xor.b32  	%r390, %r390, %r320;
	ld.global.u32 	%r321, [%rd6+284];
	xor.b32  	%r389, %r389, %r321;
	ld.global.u32 	%r322, [%rd6+288];
	xor.b32  	%r388, %r388, %r322;
	ld.global.u32 	%r323, [%rd6+292];
	xor.b32  	%r387, %r387, %r323;
	ld.global.u32 	%r324, [%rd6+296];
	xor.b32  	%r386, %r386, %r324;
$L__BB0_37:
	and.b32  	%r326, %r218, 32768;
	setp.eq.s32 	%p20, %r326, 0;
	@%p20 bra 	$L__BB0_39;
	ld.global.u32 	%r327, [%rd6+300];
	xor.b32  	%r390, %r390, %r327;
	ld.global.u32 	%r328, [%rd6+304];
	xor.b32  	%r389, %r389, %r328;
	ld.global.u32 	%r329, [%rd6+308];
	xor.b32  	%r388, %r388, %r329;
	ld.global.u32 	%r330, [%rd6+312];
	xor.b32  	%r387, %r387, %r330;
	ld.global.u32 	%r331, [%rd6+316];
	xor.b32  	%r386, %r386, %r331;
$L__BB0_39:
	add.s32 	%r385, %r385, 16;
	setp.ne.s32 	%p21, %r385, 32;
	@%p21 bra 	$L__BB0_7;
	mad.lo.s32 	%r332, %r379, -31, %r15;
	add.s32 	%r379, %r332, 1;
	setp.ne.s32 	%p22, %r379, 5;
	@%p22 bra 	$L__BB0_6;
	st.global.u32 	[%rd2+4], %r390;
	st.global.u32 	[%rd2+8], %r389;
	st.global.u32 	[%rd2+12], %r388;
	st.global.u32 	[%rd2+16], %r387;
	st.global.u32 	[%rd2+20], %r386;
	add.s32 	%r373, %r373, 1;
	setp.lt.u32 	%p23, %r373, %r6;
	@%p23 bra 	$L__BB0_5;
$L__BB0_42:
	shr.u64 	%rd7, %rd22, 2;
	add.s32 	%r372, %r372, 1;
	setp.gt.u64 	%p24, %rd22, 3;
	mov.u64 	%rd22, %rd7;
	@%p24 bra 	$L__BB0_3;
$L__BB0_43:
	mov.b32 	%r333, 0;
	st.global.v2.u32 	[%rd2+24], {%r333, %r333};
	st.global.u32 	[%rd2+32], %r333;
	mov.b64 	%rd18, 0;
	st.global.u64 	[%rd2+40], %rd18;
	shl.b32 	%r334, %r3, 3;
	mov.u32 	%r335, s_prod;
	add.s32 	%r186, %r335, %r334;
	st.shared.u64 	[%r186], %rd18;
	bar.sync 	0;
	ld.global.v2.u32 	{%r336, %r337}, [%rd2];
	shr.u32 	%r338, %r337, 2;
	xor.b32  	%r339, %r338, %r337;
	ld.global.v2.u32 	{%r340, %r341}, [%rd2+8];
	ld.global.v2.u32 	{%r342, %r343}, [%rd2+16];
	shl.b32 	%r344, %r343, 4;
	shl.b32 	%r345, %r339, 1;
	xor.b32  	%r346, %r345, %r344;
	xor.b32  	%r347, %r346, %r339;
	xor.b32  	%r348, %r347, %r343;
	add.s32 	%r349, %r336, %r348;
	add.s32 	%r350, %r349, 362437;
	cvt.rn.f32.u32 	%f1, %r350;
	fma.rn.f32 	%f2, %f1, 0f2F800000, 0f2F000000;
	cvt.f64.f32 	%fd15, %f2;
	shr.u32 	%r351, %r340, 2;
	xor.b32  	%r352, %r351, %r340;
	st.global.v2.u32 	[%rd2+8], {%r342, %r343};
	shl.b32 	%r353, %r348, 4;
	shl.b32 	%r354, %r352, 1;
	xor.b32  	%r355, %r354, %r353;
	xor.b32  	%r356, %r355, %r352;
	xor.b32  	%r357, %r356, %r348;
	st.global.v2.u32 	[%rd2+16], {%r348, %r357};
	add.s32 	%r358, %r336, 724874;
	st.global.v2.u32 	[%rd2], {%r358, %r341};
	add.s32 	%r359, %r357, %r358;
	cvt.rn.f32.u32 	%f3, %r359;
	fma.rn.f32 	%f4, %f3, 0f2F800000, 0f2F000000;
	cvt.f64.f32 	%fd16, %f4;
	mul.f64 	%fd17, %fd16, %fd16;
	fma.rn.f64 	%fd18, %fd15, %fd15, %fd17;
	sqrt.rn.f64 	%fd19, %fd18;
	setp.gtu.f64 	%p25, %fd19, 0d3FF0000000000000;
	@%p25 bra 	$L__BB0_45;
	mov.b64 	%rd19, 4607182418800017408;
	st.shared.u64 	[%r186], %rd19;
$L__BB0_45:
	bar.sync 	0;
	setp.ne.s32 	%p26, %r3, 0;
	@%p26 bra 	$L__BB0_59;
	cvta.to.global.u64 	%rd20, %rd9;
	mul.wide.u32 	%rd21, %r2, 8;
	add.s64 	%rd8, %rd20, %rd21;
	ld.global.f64 	%fd85, [%rd8];
	and.b32  	%r187, %r1, 15;
	setp.lt.u32 	%p27, %r1, 16;
	mov.b32 	%r469, 0;
	@%p27 bra 	$L__BB0_49;
	and.b32  	%r469, %r1, 2032;
	add.s32 	%r466, %r335, 64;
	and.b32  	%r363, %r1, -16;
	neg.s32 	%r467, %r363;
$L__BB0_48:
	.pragma "nounroll";
	ld.shared.v2.f64 	{%fd21, %fd22}, [%r466+-64];
	add.f64 	%fd23, %fd21, %fd85;
	add.f64 	%fd24, %fd22, %fd23;
	ld.shared.v2.f64 	{%fd25, %fd26}, [%r466+-48];
	add.f64 	%fd27, %fd25, %fd24;
	add.f64 	%fd28, %fd26, %fd27;
	ld.shared.v2.f64 	{%fd29, %fd30}, [%r466+-32];
	add.f64 	%fd31, %fd29, %fd28;
	add.f64 	%fd32, %fd30, %fd31;
	ld.shared.v2.f64 	{%fd33, %fd34}, [%r466+-16];
	add.f64 	%fd35, %fd33, %fd32;
	add.f64 	%fd36, %fd34, %fd35;
	ld.shared.v2.f64 	{%fd37, %fd38}, [%r466];
	add.f64 	%fd39, %fd37, %fd36;
	add.f64 	%fd40, %fd38, %fd39;
	ld.shared.v2.f64 	{%fd41, %fd42}, [%r466+16];
	add.f64 	%fd43, %fd41, %fd40;
	add.f64 	%fd44, %fd42, %fd43;
	ld.shared.v2.f64 	{%fd45, %fd46}, [%r466+32];
	add.f64 	%fd47, %fd45, %fd44;
	add.f64 	%fd48, %fd46, %fd47;
	ld.shared.v2.f64 	{%fd49, %fd50}, [%r466+48];
	add.f64 	%fd51, %fd49, %fd48;
	add.f64 	%fd85, %fd50, %fd51;
	add.s32 	%r467, %r467, 16;
	add.s32 	%r466, %r466, 128;
	setp.ne.s32 	%p28, %r467, 0;
	@%p28 bra 	$L__BB0_48;
$L__BB0_49:
	setp.eq.s32 	%p29, %r187, 0;
	@%p29 bra 	$L__BB0_58;
	and.b32  	%r195, %r1, 7;
	setp.lt.u32 	%p30, %r187, 8;
	@%p30 bra 	$L__BB0_52;
	shl.b32 	%r364, %r469, 3;
	add.s32 	%r366, %r335, %r364;
	ld.shared.f64 	%fd53, [%r366];
	add.f64 	%fd54, %fd53, %fd85;
	ld.shared.f64 	%fd55, [%r366+8];
	add.f64 	%fd56, %fd55, %fd54;
	ld.shared.f64 	%fd57, [%r366+16];
	add.f64 	%fd58, %fd57, %fd56;
	ld.shared.f64 	%fd59, [%r366+24];
	add.f64 	%fd60, %fd59, %fd58;
	ld.shared.f64 	%fd61, [%r366+32];
	add.f64 	%fd62, %fd61, %fd60;
	ld.shared.f64 	%fd63, [%r366+40];
	add.f64 	%fd64, %fd63, %fd62;
	ld.shared.f64 	%fd65, [%r366+48];
	add.f64 	%fd66, %fd65, %fd64;
	ld.shared.f64 	%fd67, [%r366+56];
	add.f64 	%fd85, %fd67, %fd66;
	add.s32 	%r469, %r469, 8;
$L__BB0_52:
	setp.eq.s32 	%p31, %r195, 0;
	@%p31 bra 	$L__BB0_58;
	and.b32  	%r198, %r1, 3;
	setp.lt.u32 	%p32, %r195, 4;
	@%p32 bra 	$L__BB0_55;
	shl.b32 	%r367, %r469, 3;
	add.s32 	%r369, %r335, %r367;
	ld.shared.f64 	%fd69, [%r369];
	add.f64 	%fd70, %fd69, %fd85;
	ld.shared.f64 	%fd71, [%r369+8];
	add.f64 	%fd72, %fd71, %fd70;
	ld.shared.f64 	%fd73, [%r369+16];
	add.f64 	%fd74, %fd73, %fd72;
	ld.shared.f64 	%fd75, [%r369+24];
	add.f64 	%fd85, %fd75, %fd74;
	add.s32 	%r469, %r469, 4;
$L__BB0_55:
	setp.eq.s32 	%p33, %r198, 0;
	@%p33 bra 	$L__BB0_58;
	shl.b32 	%r370, %r469, 3;
	add.s32 	%r472, %r335, %r370;
	neg.s32 	%r471, %r198;
$L__BB0_57:
	.pragma "nounroll";
	ld.shared.f64 	%fd76, [%r472];
	add.f64 	%fd85, %fd76, %fd85;
	add.s32 	%r472, %r472, 8;
	add.s32 	%r471, %r471, 1;
	setp.ne.s32 	%p34, %r471, 0;
	@%p34 bra 	$L__BB0_57;
$L__BB0_58:
	st.global.f64 	[%rd8], %fd85;
$L__BB0_59:
	ret;

}
	// .globl	_Z20cu_calculate_pi_loopIdEvPT_P17curandStateXORWOWi
.visible .entry _Z20cu_calculate_pi_loopIdEvPT_P17curandStateXORWOWi(
	.param .u64 .ptr .align 1 _Z20cu_calculate_pi_loopIdEvPT_P17curandStateXORWOWi_param_0,
	.param .u64 .ptr .align 1 _Z20cu_calculate_pi_loopIdEvPT_P17curandStateXORWOWi_param_1,
	.param .u32 _Z20cu_calculate_pi_loopIdEvPT_P17curandStateXORWOWi_param_2
)
{
	.reg .pred 	%p<32>;
	.reg .b32 	%r<496>;
	.reg .b32 	%f<13>;
	.reg .b64 	%rd<22>;
	.reg .b64 	%fd<28>;

	ld.param.u64 	%rd9, [_Z20cu_calculate_pi_loopIdEvPT_P17curandStateXORWOWi_param_0];
	ld.param.u64 	%rd10, [_Z20cu_calculate_pi_loopIdEvPT_P17curandStateXORWOWi_param_1];
	ld.param.u32 	%r204, [_Z20cu_calculate_pi_loopIdEvPT_P17curandStateXORWOWi_param_2];
	cvta.to.global.u64 	%rd11, %rd10;
	mov.u32 	%r205, %tid.x;
	cvt.u64.u32 	%rd1, %r205;
	mul.wide.u32 	%rd12, %r205, 48;
	add.s64 	%rd2, %rd11, %rd12;
	mov.b32 	%r206, 1540842021;
	mov.b32 	%r207, 779252008;
	st.global.v2.u32 	[%rd2], {%r207, %r206};
	mov.b32 	%r208, -123459836;
	mov.b32 	%r209, 1105314037;
	st.global.v2.u32 	[%rd2+8], {%r209, %r208};
	mov.b32 	%r210, 1423168553;
	mov.b32 	%r211, -589760388;
	st.global.v2.u32 	[%rd2+16], {%r211, %r210};
	setp.eq.s32 	%p1, %r205, 0;
	@%p1 bra 	$L__BB1_42;
	mov.b32 	%r395, 0;
	mov.u64 	%rd21, %rd1;
$L__BB1_2:
	and.b64  	%rd4, %rd21, 3;
	setp.eq.s64 	%p2, %rd4, 0;
	@%p2 bra 	$L__BB1_41;
	mul.wide.u32 	%rd13, %r395, 3200;
	mov.u64 	%rd14, precalc_xorwow_matrix;
	add.s64 	%rd5, %rd14, %rd13;
	cvt.u32.u64 	%r2, %rd4;
	mov.b32 	%r396, 0;
$L__BB1_4:
	mov.b32 	%r409, 0;
	mov.u32 	%r410, %r409;
	mov.u32 	%r411, %r409;
	mov.u32 	%r412, %r409;
	mov.u32 	%r413, %r409;
	mov.u32 	%r402, %r409;
$L__BB1_5:
	mul.wide.u32 	%rd15, %r402, 4;
	add.s64 	%rd16, %rd2, %rd15;
	ld.global.u32 	%r10, [%rd16+4];
	shl.b32 	%r11, %r402, 5;
	mov.b32 	%r408, 0;
$L__BB1_6:
	.pragma "nounroll";
	shr.u32 	%r216, %r10, %r408;
	and.b32  	%r217, %r216, 1;
	setp.eq.b32 	%p3, %r217, 1;
	not.pred 	%p4, %p3;
	add.s32 	%r218, %r11, %r408;
	mul.lo.s32 	%r219, %r218, 5;
	mul.wide.u32 	%rd17, %r219, 4;
	add.s64 	%rd6, %rd5, %rd17;
	@%p4 bra 	$L__BB1_8;
	ld.global.u32 	%r220, [%rd6];
	xor.b32  	%r413, %r413, %r220;
	ld.global.u32 	%r221, [%rd6+4];
	xor.b32  	%r412, %r412, %r221;
	ld.global.u32 	%r222, [%rd6+8];
	xor.b32  	%r411, %r411, %r222;
	ld.global.u32 	%r223, [%rd6+12];
	xor.b32  	%r410, %r410, %r223;
	ld.global.u32 	%r224, [%rd6+16];
	xor.b32  	%r409, %r409, %r224;
$L__BB1_8:
	and.b32  	%r226, %r216, 2;
	setp.eq.s32 	%p5, %r226, 0;
	@%p5 bra 	$L__BB1_10;
	ld.global.u32 	%r227, [%rd6+20];
	xor.b32  	%r413, %r413, %r227;
	ld.global.u32 	%r228, [%rd6+24];
	xor.b32  	%r412, %r412, %r228;
	ld.global.u32 	%r229, [%rd6+28];
	xor.b32  	%r411, %r411, %r229;
	ld.global.u32 	%r230, [%rd6+32];
	xor.b32  	%r410, %r410, %r230;
	ld.global.u32 	%r231, [%rd6+36];
	xor.b32  	%r409, %r409, %r231;
$L__BB1_10:
	and.b32  	%r233, %r216, 4;
	setp.eq.s32 	%p6, %r233, 0;
	@%p6 bra 	$L__BB1_12;
	ld.global.u32 	%r234, [%rd6+40];
	xor.b32  	%r413, %r413, %r234;
	ld.global.u32 	%r235, [%rd6+44];
	xor.b32  	%r412, %r412, %r235;
	ld.global.u32 	%r236, [%rd6+48];
	xor.b32  	%r411, %r411, %r236;
	ld.global.u32 	%r237, [%rd6+52];
	xor.b32  	%r410, %r410, %r237;
	ld.global.u32 	%r238, [%rd6+56];
	xor.b32  	%r409, %r409, %r238;
$L__BB1_12:
	and.b32  	%r240, %r216, 8;
	setp.eq.s32 	%p7, %r240, 0;
	@%p7 bra 	$L__BB1_14;
	ld.global.u32 	%r241, [%rd6+60];
	xor.b32  	%r413, %r413, %r241;
	ld.global.u32 	%r242, [%rd6+64];
	xor.b32  	%r412, %r412, %r242;
	ld.global.u32 	%r243, [%rd6+68];
	xor.b32  	%r411, %r411, %r243;
	ld.global.u32 	%r244, [%rd6+72];
	xor.b32  	%r410, %r410, %r244;
	ld.global.u32 	%r245, [%rd6+76];
	xor.b32  	%r409, %r409, %r245;
$L__BB1_14:
	and.b32  	%r247, %r216, 16;
	setp.eq.s32 	%p8, %r247, 0;
	@%p8 bra 	$L__BB1_16;
	ld.global.u32 	%r248, [%rd6+80];
	xor.b32  	%r413, %r413, %r248;
	ld.global.u32 	%r249, [%rd6+84];
	xor.b32  	%r412, %r412, %r249;
	ld.global.u32 	%r250, [%rd6+88];
	xor.b32  	%r411, %r411, %r250;
	ld.global.u32 	%r251, [%rd6+92];
	xor.b32  	%r410, %r410, %r251;
	ld.global.u32 	%r252, [%rd6+96];
	xor.b32  	%r409, %r409, %r252;
$L__BB1_16:
	and.b32  	%r254, %r216, 32;
	setp.eq.s32 	%p9, %r254, 0;
	@%p9 bra 	$L__BB1_18;
	ld.global.u32 	%r255, [%rd6+100];
	xor.b32  	%r413, %r413, %r255;
	ld.global.u32 	%r256, [%rd6+104];
	xor.b32  	%r412, %r412, %r256;
	ld.global.u32 	%r257, [%rd6+108];
	xor.b32  	%r411, %r411, %r257;
	ld.global.u32 	%r258, [%rd6+112];
	xor.b32  	%r410, %r410, %r258;
	ld.global.u32 	%r259, [%rd6+116];
	xor.b32  	%r409, %r409, %r259;
$L__BB1_18:
	and.b32  	%r261, %r216, 64;
	setp.eq.s32 	%p10, %r261, 0;
	@%p10 bra 	$L__BB1_20;
	ld.global.u32 	%r262, [%rd6+120];
	xor.b32  	%r413, %r413, %r262;
	ld.global.u32 	%r263, [%rd6+124];
	xor.b32  	%r412, %r412, %r263;
	ld.global.u32 	%r264, [%rd6+128];
	xor.b32  	%r411, %r411, %r264;
	ld.global.u32 	%r265, [%rd6+132];
	xor.b32  	%r410, %r410, %r265;
	ld.global.u32 	%r266, [%rd6+136];
	xor.b32  	%r409, %r409, %r266;
$L__BB1_20:
	and.b32  	%r268, %r216, 128;
	setp.eq.s32 	%p11, %r268, 0;
	@%p11 bra 	$L__BB1_22;
	ld.global.u32 	%r269, [%rd6+140];
	xor.b32  	%r413, %r413, %r269;
	ld.global.u32 	%r270, [%rd6+144];
	xor.b32  	%r412, %r412, %r270;
	ld.global.u32 	%r271, [%rd6+148];
	xor.b32  	%r411, %r411, %r271;
	ld.global.u32 	%r272, [%rd6+152];
	xor.b32  	%r410, %r410, %r272;
	ld.global.u32 	%r273, [%rd6+156];
	xor.b32  	%r409, %r409, %r273;
$L__BB1_22:
	and.b32  	%r275, %r216, 256;
	setp.eq.s32 	%p12, %r275, 0;
	@%p12 bra 	$L__BB1_24;
	ld.global.u32 	%r276, [%rd6+160];
	xor.b32  	%r413, %r413, %r276;
	ld.global.u32 	%r277, [%rd6+164];
	xor.b32  	%r412, %r412, %r277;
	ld.global.u32 	%r278, [%rd6+168];
	xor.b32  	%r411, %r411, %r278;
	ld.global.u32 	%r279, [%rd6+172];
	xor.b32  	%r410, %r410, %r279;
	ld.global.u32 	%r280, [%rd6+176];
	xor.b32  	%r409, %r409, %r280;
$L__BB1_24:
	and.b32  	%r282, %r216, 512;
	setp.eq.s32 	%p13, %r282, 0;
	@%p13 bra 	$L__BB1_26;
	ld.global.u32 	%r283, [%rd6+180];
	xor.b32  	%r413, %r413, %r283;
	ld.global.u32 	%r284, [%rd6+184];
	xor.b32  	%r412, %r412, %r284;
	ld.global.u32 	%r285, [%rd6+188];
	xor.b32  	%r411, %r411, %r285;
	ld.global.u32 	%r286, [%rd6+192];
	xor.b32  	%r410, %r410, %r286;
	ld.global.u32 	%r287, [%rd6+196];
	xor.b32  	%r409, %r409, %r287;
$L__BB1_26:
	and.b32  	%r289, %r216, 1024;
	setp.eq.s32 	%p14, %r289, 0;
	@%p14 bra 	$L__BB1_28;
	ld.global.u32 	%r290, [%rd6+200];
	xor.b32  	%r413, %r413, %r290;
	ld.global.u32 	%r291, [%rd6+204];
	xor.b32  	%r412, %r412, %r291;
	ld.global.u32 	%r292, [%rd6+208];
	xor.b32  	%r411, %r411, %r292;
	ld.global.u32 	%r293, [%rd6+212];
	xor.b32  	%r410, %r410, %r293;
	ld.global.u32 	%r294, [%rd6+216];
	xor.b32  	%r409, %r409, %r294;
$L__BB1_28:
	and.b32  	%r296, %r216, 2048;
	setp.eq.s32 	%p15, %r296, 0;
	@%p15 bra 	$L__BB1_30;
	ld.global.u32 	%r297, [%rd6+220];
	xor.b32  	%r413, %r413, %r297;
	ld.global.u32 	%r298, [%rd6+224];
	xor.b32  	%r412, %r412, %r298;
	ld.global.u32 	%r299, [%rd6+228];
	xor.b32  	%r411, %r411, %r299;
	ld.global.u32 	%r300, [%rd6+232];
	xor.b32  	%r410, %r410, %r300;
	ld.global.u32 	%r301, [%rd6+236];
	xor.b32  	%r409, %r409, %r301;
$L__BB1_30:
	and.b32  	%r303, %r216, 4096;
	setp.eq.s32 	%p16, %r303, 0;
	@%p16 bra 	$L__BB1_32;
	ld.global.u32 	%r304, [%rd6+240];
	xor.b32  	%r413, %r413, %r304;
	ld.global.u32 	%r305, [%rd6+244];
	xor.b32  	%r412, %r412, %r305;
	ld.global.u32 	%r306, [%rd6+248];
	xor.b32  	%r411, %r411, %r306;
	ld.global.u32 	%r307, [%rd6+252];
	xor.b32  	%r410, %r410, %r307;
	ld.global.u32 	%r308, [%rd6+256];
	xor.b32  	%r409, %r409, %r308;
$L__BB1_32:
	and.b32  	%r310, %r216, 8192;
	setp.eq.s32 	%p17, %r310, 0;
	@%p17 bra 	$L__BB1_34;
	ld.global.u32 	%r311, [%rd6+260];
	xor.b32  	%r413, %r413, %r311;
	ld.global.u32 	%r312, [%rd6+264];
	xor.b32  	%r412, %r412, %r312;
	ld.global.u32 	%r313, [%rd6+268];
	xor.b32  	%r411, %r411, %r313;
	ld.global.u32 	%r314, [%rd6+272];
	xor.b32  	%r410, %r410, %r314;
	ld.global.u32 	%r315, [%rd6+276];
	xor.b32  	%r409, %r409, %r315;
$L__BB1_34:
	and.b32  	%r317, %r216, 16384;
	setp.eq.s32 	%p18, %r317, 0;
	@%p18 bra 	$L__BB1_36;
	ld.global.u32 	%r318, [%rd6+280];
	xor.b32  	%r413, %r413, %r318;
	ld.global.u32 	%r319, [%rd6+284];
	xor.b32  	%r412, %r412, %r319;
	ld.global.u32 	%r320, [%rd6+288];
	xor.b32  	%r411, %r411, %r320;
	ld.global.u32 	%r321, [%rd6+292];
	xor.b32  	%r410, %r410, %r321;
	ld.global.u32 	%r322, [%rd6+296];
	xor.b32  	%r409, %r409, %r322;
$L__BB1_36:
	and.b32  	%r324, %r216, 32768;
	setp.eq.s32 	%p19, %r324, 0;
	@%p19 bra 	$L__BB1_38;
	ld.global.u32 	%r325, [%rd6+300];
	xor.b32  	%r413, %r413, %r325;
	ld.global.u32 	%r326, [%rd6+304];
	xor.b32  	%r412, %r412, %r326;
	ld.global.u32 	%r327, [%rd6+308];
	xor.b32  	%r411, %r411, %r327;
	ld.global.u32 	%r328, [%rd6+312];
	xor.b32  	%r410, %r410, %r328;
	ld.global.u32 	%r329, [%rd6+316];
	xor.b32  	%r409, %r409, %r329;
$L__BB1_38:
	add.s32 	%r408, %r408, 16;
	setp.ne.s32 	%p20, %r408, 32;
	@%p20 bra 	$L__BB1_6;
	mad.lo.s32 	%r330, %r402, -31, %r11;
	add.s32 	%r402, %r330, 1;
	setp.ne.s32 	%p21, %r402, 5;
	@%p21 bra 	$L__BB1_5;
	st.global.u32 	[%rd2+4], %r413;
	st.global.u32 	[%rd2+8], %r412;
	st.global.u32 	[%rd2+12], %r411;
	st.global.u32 	[%rd2+16], %r410;
	st.global.u32 	[%rd2+20], %r409;
	add.s32 	%r396, %r396, 1;
	setp.lt.u32 	%p22, %r396, %r2;
	@%p22 bra 	$L__BB1_4;
$L__BB1_41:
	shr.u64 	%rd7, %rd21, 2;
	add.s32 	%r395, %r395, 1;
	setp.gt.u64 	%p23, %rd21, 3;
	mov.u64 	%rd21, %rd7;
	@%p23 bra 	$L__BB1_2;
$L__BB1_42:
	mov.b32 	%r331, 0;
	st.global.v2.u32 	[%rd2+24], {%r331, %r331};
	st.global.u32 	[%rd2+32], %r331;
	mov.b64 	%rd18, 0;
	st.global.u64 	[%rd2+40], %rd18;
	cvt.rn.f64.s32 	%fd1, %r204;
	mov.u32 	%r332, %ntid.x;
	cvt.rn.f64.u32 	%fd2, %r332;
	div.rn.f64 	%fd3, %fd1, %fd2;
	cvt.rzi.s32.f64 	%r182, %fd3;
	setp.lt.s32 	%p24, %r182, 1;
	cvta.to.global.u64 	%rd19, %rd9;
	shl.b64 	%rd20, %rd1, 3;
	add.s64 	%rd8, %rd19, %rd20;
	@%p24 bra 	$L__BB1_53;
	setp.eq.s32 	%p25, %r182, 1;
	@%p25 bra 	$L__BB1_50;
	and.b32  	%r333, %r182, 2147483646;
	neg.s32 	%r489, %r333;
$L__BB1_45:
	ld.global.v2.u32 	{%r334, %r335}, [%rd2];
	shr.u32 	%r336, %r335, 2;
	xor.b32  	%r337, %r336, %r335;
	ld.global.v2.u32 	{%r338, %r495}, [%rd2+8];
	ld.global.v2.u32 	{%r494, %r493}, [%rd2+16];
	shl.b32 	%r339, %r493, 4;
	shl.b32 	%r340, %r337, 1;
	xor.b32  	%r341, %r340, %r339;
	xor.b32  	%r342, %r341, %r337;
	xor.b32  	%r492, %r342, %r493;
	add.s32 	%r343, %r334, %r492;
	add.s32 	%r344, %r343, 362437;
	cvt.rn.f32.u32 	%f1, %r344;
	fma.rn.f32 	%f2, %f1, 0f2F800000, 0f2F000000;
	cvt.f64.f32 	%fd4, %f2;
	shr.u32 	%r345, %r338, 2;
	xor.b32  	%r346, %r345, %r338;
	st.global.v2.u32 	[%rd2+8], {%r494, %r493};
	shl.b32 	%r347, %r492, 4;
	shl.b32 	%r348, %r346, 1;
	xor.b32  	%r349, %r348, %r347;
	xor.b32  	%r350, %r349, %r346;
	xor.b32  	%r491, %r350, %r492;
	st.global.v2.u32 	[%rd2+16], {%r492, %r491};
	add.s32 	%r490, %r334, 724874;
	st.global.v2.u32 	[%rd2], {%r490, %r495};
	add.s32 	%r351, %r491, %r490;
	cvt.rn.f32.u32 	%f3, %r351;
	fma.rn.f32 	%f4, %f3, 0f2F800000, 0f2F000000;
	cvt.f64.f32 	%fd5, %f4;
	mul.f64 	%fd6, %fd5, %fd5;
	fma.rn.f64 	%fd7, %fd4, %fd4, %fd6;
	sqrt.rn.f64 	%fd8, %fd7;
	setp.gtu.f64 	%p26, %fd8, 0d3FF0000000000000;
	@%p26 bra 	$L__BB1_47;
	ld.global.f64 	%fd9, [%rd8];
	add.f64 	%fd10, %fd9, 0d3FF0000000000000;
	st.global.f64 	[%rd8], %fd10;
	ld.global.v2.u32 	{%r490, %r495}, [%rd2];
	ld.global.v2.u32 	{%r494, %r493}, [%rd2+8];
	ld.global.v2.u32 	{%r492, %r491}, [%rd2+16];
$L__BB1_47:
	shr.u32 	%r352, %r495, 2;
	xor.b32  	%r353, %r352, %r495;
	shl.b32 	%r354, %r491, 4;
	shl.b32 	%r355, %r353, 1;
	xor.b32  	%r356, %r355, %r354;
	xor.b32  	%r357, %r356, %r353;
	xor.b32  	%r358, %r357, %r491;
	add.s32 	%r359, %r490, %r358;
	add.s32 	%r360, %r359, 362437;
	cvt.rn.f32.u32 	%f5, %r360;
	fma.rn.f32 	%f6, %f5, 0f2F800000, 0f2F000000;
	cvt.f64.f32 	%fd11, %f6;
	shr.u32 	%r361, %r494, 2;
	xor.b32  	%r362, %r361, %r494;
	st.global.v2.u32 	[%rd2+8], {%r492, %r491};
	shl.b32 	%r363, %r358, 4;
	shl.b32 	%r364, %r362, 1;
	xor.b32  	%r365, %r364, %r363;
	xor.b32  	%r366, %r365, %r362;
	xor.b32  	%r367, %r366, %r358;
	st.global.v2.u32 	[%rd2+16], {%r358, %r367};
	add.s32 	%r368, %r490, 724874;
	st.global.v2.u32 	[%rd2], {%r368, %r493};
	add.s32 	%r369, %r367, %r368;
	cvt.rn.f32.u32 	%f7, %r369;
	fma.rn.f32 	%f8, %f7, 0f2F800000, 0f2F000000;
	cvt.f64.f32 	%fd12, %f8;
	mul.f64 	%fd13, %fd12, %fd12;
	fma.rn.f64 	%fd14, %fd11, %fd11, %fd13;
	sqrt.rn.f64 	%fd15, %fd14;
	setp.gtu.f64 	%p27, %fd15, 0d3FF0000000000000;
	@%p27 bra 	$L__BB1_49;
	ld.global.f64 	%fd16, [%rd8];
	add.f64 	%fd17, %fd16, 0d3FF0000000000000;
	st.global.f64 	[%rd8], %fd17;
$L__BB1_49:
	add.s32 	%r489, %r489, 2;
	setp.ne.s32 	%p28, %r489, 0;
	@%p28 bra 	$L__BB1_45;
$L__BB1_50:
	and.b32  	%r370, %r182, 1;
	setp.eq.b32 	%p29, %r370, 1;
	not.pred 	%p30, %p29;
	@%p30 bra 	$L__BB1_53;
	ld.global.v2.u32 	{%r371, %r372}, [%rd2];
	shr.u32 	%r373, %r372, 2;
	xor.b32  	%r374, %r373, %r372;
	ld.global.v2.u32 	{%r375, %r376}, [%rd2+8];
	ld.global.v2.u32 	{%r377, %r378}, [%rd2+16];
	shl.b32 	%r379, %r378, 4;
	shl.b32 	%r380, %r374, 1;
	xor.b32  	%r381, %r380, %r379;
	xor.b32  	%r382, %r381, %r374;
	xor.b32  	%r383, %r382, %r378;
	add.s32 	%r384, %r371, %r383;
	add.s32 	%r385, %r384, 362437;
	cvt.rn.f32.u32 	%f9, %r385;
	fma.rn.f32 	%f10, %f9, 0f2F800000, 0f2F000000;
	cvt.f64.f32 	%fd18, %f10;
	shr.u32 	%r386, %r375, 2;
	xor.b32  	%r387, %r386, %r375;
	st.global.v2.u32 	[%rd2+8], {%r377, %r378};
	shl.b32 	%r388, %r383, 4;
	shl.b32 	%r389, %r387, 1;
	xor.b32  	%r390, %r389, %r388;
	xor.b32  	%r391, %r390, %r387;
	xor.b32  	%r392, %r391, %r383;
	st.global.v2.u32 	[%rd2+16], {%r383, %r392};
	add.s32 	%r393, %r371, 724874;
	st.global.v2.u32 	[%rd2], {%r393, %r376};
	add.s32 	%r394, %r392, %r393;
	cvt.rn.f32.u32 	%f11, %r394;
	fma.rn.f32 	%f12, %f11, 0f2F800000, 0f2F000000;
	cvt.f64.f32 	%fd19, %f12;
	mul.f64 	%fd20, %fd19, %fd19;
	fma.rn.f64 	%fd21, %fd18, %fd18, %fd20;
	sqrt.rn.f64 	%fd22, %fd21;
	setp.gtu.f64 	%p31, %fd22, 0d3FF0000000000000;
	@%p31 bra 	$L__BB1_53;
	ld.global.f64 	%fd23, [%rd8];
	add.f64 	%fd24, %fd23, 0d3FF0000000000000;
	st.global.f64 	[%rd8], %fd24;
$L__BB1_53:
	ld.global.f64 	%fd25, [%rd8];
	cvt.rn.f64.s32 	%fd26, %r182;
	div.rn.f64 	%fd27, %fd25, %fd26;
	st.global.f64 	[%rd8], %fd27;
	ret;

}
	// .globl	_Z20cu_calculate_pi_loopIfEvPT_P17curandStateXORWOWi
.visible .entry _Z20cu_calculate_pi_loopIfEvPT_P17curandStateXORWOWi(
	.param .u64 .ptr .align 1 _Z20cu_calculate_pi_loopIfEvPT_P17curandStateXORWOWi_param_0,
	.param .u64 .ptr .align 1 _Z20cu_calculate_pi_loopIfEvPT_P17curandStateXORWOWi_param_1,
	.param .u32 _Z20cu_calculate_pi_loopIfEvPT_P17curandStateXORWOWi_param_2
)
{
	.reg .pred 	%p<32>;
	.reg .b32 	%r<496>;
	.reg .b32 	%f<34>;
	.reg .b64 	%rd<22>;

	ld.param.u64 	%rd9, [_Z20cu_calculate_pi_loopIfEvPT_P17curandStateXORWOWi_param_0];
	ld.param.u64 	%rd10, [_Z20cu_calculate_pi_loopIfEvPT_P17curandStateXORWOWi_param_1];
	ld.param.u32 	%r204, [_Z20cu_calculate_pi_loopIfEvPT_P17curandStateXORWOWi_param_2];
	cvta.to.global.u64 	%rd11, %rd10;
	mov.u32 	%r205, %tid.x;
	cvt.u64.u32 	%rd1, %r205;
	mul.wide.u32 	%rd12, %r205, 48;
	add.s64 	%rd2, %rd11, %rd12;
	mov.b32 	%r206, 1540842021;
	mov.b32 	%r207, 779252008;
	st.global.v2.u32 	[%rd2], {%r207, %r206};
	mov.b32 	%r208, -123459836;
	mov.b32 	%r209, 1105314037;
	st.global.v2.u32 	[%rd2+8], {%r209, %r208};
	mov.b32 	%r210, 1423168553;
	mov.b32 	%r211, -589760388;
	st.global.v2.u32 	[%rd2+16], {%r211, %r210};
	setp.eq.s32 	%p1, %r205, 0;
	@%p1 bra 	$L__BB2_42;
	mov.b32 	%r395, 0;
	mov.u64 	%rd21, %rd1;
$L__BB2_2:
	and.b64  	%rd4, %rd21, 3;
	setp.eq.s64 	%p2, %rd4, 0;
	@%p2 bra 	$L__BB2_41;
	mul.wide.u32 	%rd13, %r395, 3200;
	mov.u64 	%rd14, precalc_xorwow_matrix;
	add.s64 	%rd5, %rd14, %rd13;
	cvt.u32.u64 	%r2, %rd4;
	mov.b32 	%r396, 0;
$L__BB2_4:
	mov.b32 	%r409, 0;
	mov.u32 	%r410, %r409;
	mov.u32 	%r411, %r409;
	mov.u32 	%r412, %r409;
	mov.u32 	%r413, %r409;
	mov.u32 	%r402, %r409;
$L__BB2_5:
	mul.wide.u32 	%rd15, %r402, 4;
	add.s64 	%rd16, %rd2, %rd15;
	ld.global.u32 	%r10, [%rd16+4];
	shl.b32 	%r11, %r402, 5;
	mov.b32 	%r408, 0;
$L__BB2_6:
	.pragma "nounroll";
	shr.u32 	%r216, %r10, %r408;
	and.b32  	%r217, %r216, 1;
	setp.eq.b32 	%p3, %r217, 1;
	not.pred 	%p4, %p3;
	add.s32 	%r218, %r11, %r408;
	mul.lo.s32 	%r219, %r218, 5;
	mul.wide.u32 	%rd17, %r219, 4;
	add.s64 	%rd6, %rd5, %rd17;
	@%p4 bra 	$L__BB2_8;
	ld.global.u32 	%r220, [%rd6];
	xor.b32  	%r413, %r413, %r220;
	ld.global.u32 	%r221, [%rd6+4];
	xor.b32  	%r412, %r412, %r221;
	ld.global.u32 	%r222, [%rd6+8];
	xor.b32  	%r411, %r411, %r222;
	ld.global.u32 	%r223, [%rd6+12];
	xor.b32  	%r410, %r410, %r223;
	ld.global.u32 	%r224, [%rd6+16];
	xor.b32  	%r409, %r409, %r224;
$L__BB2_8:
	and.b32  	%r226, %r216, 2;
	setp.eq.s32 	%p5, %r226, 0;
	@%p5 bra 	$L__BB2_10;
	ld.global.u32 	%r227, [%rd6+20];
	xor.b32  	%r413, %r413, %r227;
	ld.global.u32 	%r228, [%rd6+24];
	xor.b32  	%r412, %r412, %r228;
	ld.global.u32 	%r229, [%rd6+28];
	xor.b32  	%r411, %r411, %r229;
	ld.global.u32 	%r230, [%rd6+32];
	xor.b32  	%r410, %r410, %r230;
	ld.global.u32 	%r231, [%rd6+36];
	xor.b32  	%r409, %r409, %r231;
$L__BB2_10:
	and.b32  	%r233, %r216, 4;
	setp.eq.s32 	%p6, %r233, 0;
	@%p6 bra 	$L__BB2_12;
	ld.global.u32 	%r234, [%rd6+40];
	xor.b32  	%r413, %r413, %r234;
	ld.global.u32 	%r235, [%rd6+44];
	xor.b32  	%r412, %r412, %r235;
	ld.global.u32 	%r236, [%rd6+48];
	xor.b32  	%r411, %r411, %r236;
	ld.global.u32 	%r237, [%rd6+52];
	xor.b32  	%r410, %r410, %r237;
	ld.global.u32 	%r238, [%rd6+56];
	xor.b32  	%r409, %r409, %r238;
$L__BB2_12:
	and.b32  	%r240, %r216, 8;
	setp.eq.s32 	%p7, %r240, 0;
	@%p7 bra 	$L__BB2_14;
	ld.global.u32 	%r241, [%rd6+60];
	xor.b32  	%r413, %r413, %r241;
	ld.global.u32 	%r242, [%rd6+64];
	xor.b32  	%r412, %r412, %r242;
	ld.global.u32 	%r243, [%rd6+68];
	xor.b32  	%r411, %r411, %r243;
	ld.global.u32 	%r244, [%rd6+72];
	xor.b32  	%r410, %r410, %r244;
	ld.global.u32 	%r245, [%rd6+76];
	xor.b32  	%r409, %r409, %r245;
$L__BB2_14:
	and.b32  	%r247, %r216, 16;
	setp.eq.s32 	%p8, %r247, 0;
	@%p8 bra 	$L__BB2_16;
	ld.global.u32 	%r248, [%rd6+80];
	xor.b32  	%r413, %r413, %r248;
	ld.global.u32 	%r249, [%rd6+84];
	xor.b32  	%r412, %r412, %r249;
	ld.global.u32 	%r250, [%rd6+88];
	xor.b32  	%r411, %r411, %r250;
	ld.global.u32 	%r251, [%rd6+92];
	xor.b32  	%r410, %r410, %r251;
	ld.global.u32 	%r252, [%rd6+96];
	xor.b32  	%r409, %r409, %r252;
$L__BB2_16:
	and.b32  	%r254, %r216, 32;
	setp.eq.s32 	%p9, %r254, 0;
	@%p9 bra 	$L__BB2_18;
	ld.global.u32 	%r255, [%rd6+100];
	xor.b32  	%r413, %r413, %r255;
	ld.global.u32 	%r256, [%rd6+104];
	xor.b32  	%r412, %r412, %r256;
	ld.global.u32 	%r257, [%rd6+108];
	xor.b32  	%r411, %r411, %r257;
	ld.global.u32 	%r258, [%rd6+112];
	xor.b32  	%r410, %r410, %r258;
	ld.global.u32 	%r259, [%rd6+116];
	xor.b32  	%r409, %r409, %r259;
$L__BB2_18:
	and.b32  	%r261, %r216, 64;
	setp.eq.s32 	%p10, %r261, 0;
	@%p10 bra 	$L__BB2_20;
	ld.global.u32 	%r262, [%rd6+120];
	xor.b32  	%r413, %r413, %r262;
	ld.global.u32 	%r263, [%rd6+124];
	xor.b32  	%r412, %r412, %r263;
	ld.global.u32 	%r264, [%rd6+128];
	xor.b32  	%r411, %r411, %r264;
	ld.global.u32 	%r265, [%rd6+132];
	xor.b32  	%r410, %r410, %r265;
	ld.global.u32 	%r266, [%rd6+136];
	xor.b32  	%r409, %r409, %r266;
$L__BB2_20:
	and.b32  	%r268, %r216, 128;
	setp.eq.s32 	%p11, %r268, 0;
	@%p11 bra 	$L__BB2_22;
	ld.global.u32 	%r269, [%rd6+140];
	xor.b32  	%r413, %r413, %r269;
	ld.global.u32 	%r270, [%rd6+144];
	xor.b32  	%r412, %r412, %r270;
	ld.global.u32 	%r271, [%rd6+148];
	xor.b32  	%r411, %r411, %r271;
	ld.global.u32 	%r272, [%rd6+152];
	xor.b32  	%r410, %r410, %r272;
	ld.global.u32 	%r273, [%rd6+156];
	xor.b32  	%r409, %r409, %r273;
$L__BB2_22:
	and.b32  	%r275, %r216, 256;
	setp.eq.s32 	%p12, %r275, 0;
	@%p12 bra 	$L__BB2_24;
	ld.global.u32 	%r276, [%rd6+160];
	xor.b32  	%r413, %r413, %r276;
	ld.global.u32 	%r277, [%rd6+164];
	xor.b32  	%r412, %r412, %r277;
	ld.global.u32 	%r278, [%rd6+168];
	xor.b32  	%r411, %r411, %r278;
	ld.global.u32 	%r279, [%rd6+172];
	xor.b32  	%r410, %r410, %r279;
	ld.global.u32 	%r280, [%rd6+176];
	xor.b32  	%r409, %r409, %r280;
$L__BB2_24:
	and.b32  	%r282, %r216, 512;
	setp.eq.s32 	%p13, %r282, 0;
	@%p13 bra 	$L__BB2_26;
	ld.global.u32 	%r283, [%rd6+180];
	xor.b32  	%r413, %r413, %r283;
	ld.global.u32 	%r284, [%rd6+184];
	xor.b32  	%r412, %r412, %r284;
	ld.global.u32 	%r285, [%rd6+188];
	xor.b32  	%r411, %r411, %r285;
	ld.global.u32 	%r286, [%rd6+192];
	xor.b32  	%r410, %r410, %r286;
	ld.global.u32 	%r287, [%rd6+196];
	xor.b32  	%r409, %r409, %r287;
$L__BB2_26:
	and.b32  	%r289, %r216, 1024;
	setp.eq.s32 	%p14, %r289, 0;
	@%p14 bra 	$L__BB2_28;
	ld.global.u32 	%r290, [%rd6+200];
	xor.b32  	%r413, %r413, %r290;
	ld.global.u32 	%r291, [%rd6+204];
	xor.b32  	%r412, %r412, %r291;
	ld.global.u32 	%r292, [%rd6+208];
	xor.b32  	%r411, %r411, %r292;
	ld.global.u32 	%r293, [%rd6+212];
	xor.b32  	%r410, %r410, %r293;
	ld.global.u32 	%r294, [%rd6+216];
	xor.b32  	%r409, %r409, %r294;
$L__BB2_28:
	and.b32  	%r296, %r216, 2048;
	setp.eq.s32 	%p15, %r296, 0;
	@%p15 bra 	$L__BB2_30;
	ld.global.u32 	%r297, [%rd6+220];
	xor.b32  	%r413, %r413, %r297;
	ld.global.u32 	%r298, [%rd6+224];
	xor.b32  	%r412, %r412, %r298;
	ld.global.u32 	%r299, [%rd6+228];
	xor.b32  	%r411, %r411, %r299;
	ld.global.u32 	%r300, [%rd6+232];
	xor.b32  	%r410, %r410, %r300;
	ld.global.u32 	%r301, [%rd6+236];
	xor.b32  	%r409, %r409, %r301;
$L__BB2_30:
	and.b32  	%r303, %r216, 4096;
	setp.eq.s32 	%p16, %r303, 0;
	@%p16 bra 	$L__BB2_32;
	ld.global.u32 	%r304, [%rd6+240];
	xor.b32  	%r413, %r413, %r304;
	ld.global.u32 	%r305, [%rd6+244];
	xor.b32  	%r412, %r412, %r305;
	ld.global.u32 	%r306, [%rd6+248];
	xor.b32  	%r411, %r411, %r306;
	ld.global.u32 	%r307, [%rd6+252];
	xor.b32  	%r410, %r410, %r307;
	ld.global.u32 	%r308, [%rd6+256];
	xor.b32  	%r409, %r409, %r308;
$L__BB2_32:
	and.b32  	%r310, %r216, 8192;
	setp.eq.s32 	%p17, %r310, 0;
	@%p17 bra 	$L__BB2_34;
	ld.global.u32 	%r311, [%rd6+260];
	xor.b32  	%r413, %r413, %r311;
	ld.global.u32 	%r312, [%rd6+264];
	xor.b32  	%r412, %r412, %r312;
	ld.global.u32 	%r313, [%rd6+268];
	xor.b32  	%r411, %r411, %r313;
	ld.global.u32 	%r314, [%rd6+272];
	xor.b32  	%r410, %r410, %r314;
	ld.global.u32 	%r315, [%rd6+276];
	xor.b32  	%r409, %r409, %r315;
$L__BB2_34:
	and.b32  	%r317, %r216, 16384;
	setp.eq.s32 	%p18, %r317, 0;
	@%p18 bra 	$L__BB2_36;
	ld.global.u32 	%r318, [%rd6+280];
	xor.b32  	%r413, %r413, %r318;
	ld.global.u32 	%r319, [%rd6+284];
	xor.b32  	%r412, %r412, %r319;
	ld.global.u32 	%r320, [%rd6+288];
	xor.b32  	%r411, %r411, %r320;
	ld.global.u32 	%r321, [%rd6+292];
	xor.b32  	%r410, %r410, %r321;
	ld.global.u32 	%r322, [%rd6+296];
	xor.b32  	%r409, %r409, %r322;
$L__BB2_36:
	and.b32  	%r324, %r216, 32768;
	setp.eq.s32 	%p19, %r324, 0;
	@%p19 bra 	$L__BB2_38;
	ld.global.u32 	%r325, [%rd6+300];
	xor.b32  	%r413, %r413, %r325;
	ld.global.u32 	%r326, [%rd6+304];
	xor.b32  	%r412, %r412, %r326;
	ld.global.u32 	%r327, [%rd6+308];
	xor.b32  	%r411, %r411, %r327;
	ld.global.u32 	%r328, [%rd6+312];
	xor.b32  	%r410, %r410, %r328;
	ld.global.u32 	%r329, [%rd6+316];
	xor.b32  	%r409, %r409, %r329;
$L__BB2_38:
	add.s32 	%r408, %r408, 16;
	setp.ne.s32 	%p20, %r408, 32;
	@%p20 bra 	$L__BB2_6;
	mad.lo.s32 	%r330, %r402, -31, %r11;
	add.s32 	%r402, %r330, 1;
	setp.ne.s32 	%p21, %r402, 5;
	@%p21 bra 	$L__BB2_5;
	st.global.u32 	[%rd2+4], %r413;
	st.global.u32 	[%rd2+8], %r412;
	st.global.u32 	[%rd2+12], %r411;
	st.global.u32 	[%rd2+16], %r410;
	st.global.u32 	[%rd2+20], %r409;
	add.s32 	%r396, %r396, 1;
	setp.lt.u32 	%p22, %r396, %r2;
	@%p22 bra 	$L__BB2_4;
$L__BB2_41:
	shr.u64 	%rd7, %rd21, 2;
	add.s32 	%r395, %r395, 1;
	setp.gt.u64 	%p23, %rd21, 3;
	mov.u64 	%rd21, %rd7;
	@%p23 bra 	$L__BB2_2;
$L__BB2_42:
	mov.b32 	%r331, 0;
	st.global.v2.u32 	[%rd2+24], {%r331, %r331};
	st.global.u32 	[%rd2+32], %r331;
	mov.b64 	%rd18, 0;
	st.global.u64 	[%rd2+40], %rd18;
	cvt.rn.f32.s32 	%f1, %r204;
	mov.u32 	%r332, %ntid.x;
	cvt.rn.f32.u32 	%f2, %r332;
	div.rn.f32 	%f3, %f1, %f2;
	cvt.rzi.s32.f32 	%r182, %f3;
	setp.lt.s32 	%p24, %r182, 1;
	cvta.to.global.u64 	%rd19, %rd9;
	shl.b64 	%rd20, %rd1, 2;
	add.s64 	%rd8, %rd19, %rd20;
	@%p24 bra 	$L__BB2_53;
	setp.eq.s32 	%p25, %r182, 1;
	@%p25 bra 	$L__BB2_50;
	and.b32  	%r333, %r182, 2147483646;
	neg.s32 	%r489, %r333;
$L__BB2_45:
	ld.global.v2.u32 	{%r334, %r335}, [%rd2];
	shr.u32 	%r336, %r335, 2;
	xor.b32  	%r337, %r336, %r335;
	ld.global.v2.u32 	{%r338, %r495}, [%rd2+8];
	ld.global.v2.u32 	{%r494, %r493}, [%rd2+16];
	shl.b32 	%r339, %r493, 4;
	shl.b32 	%r340, %r337, 1;
	xor.b32  	%r341, %r340, %r339;
	xor.b32  	%r342, %r341, %r337;
	xor.b32  	%r492, %r342, %r493;
	add.s32 	%r343, %r334, %r492;
	add.s32 	%r344, %r343, 362437;
	cvt.rn.f32.u32 	%f4, %r344;
	fma.rn.f32 	%f5, %f4, 0f2F800000, 0f2F000000;
	shr.u32 	%r345, %r338, 2;
	xor.b32  	%r346, %r345, %r338;
	st.global.v2.u32 	[%rd2+8], {%r494, %r493};
	shl.b32 	%r347, %r492, 4;
	shl.b32 	%r348, %r346, 1;
	xor.b32  	%r349, %r348, %r347;
	xor.b32  	%r350, %r349, %r346;
	xor.b32  	%r491, %r350, %r492;
	st.global.v2.u32 	[%rd2+16], {%r492, %r491};
	add.s32 	%r490, %r334, 724874;
	st.global.v2.u32 	[%rd2], {%r490, %r495};
	add.s32 	%r351, %r491, %r490;
	cvt.rn.f32.u32 	%f6, %r351;
	fma.rn.f32 	%f7, %f6, 0f2F800000, 0f2F000000;
	mul.f32 	%f8, %f7, %f7;
	fma.rn.f32 	%f9, %f5, %f5, %f8;
	sqrt.rn.f32 	%f10, %f9;
	setp.gtu.f32 	%p26, %f10, 0f3F800000;
	@%p26 bra 	$L__BB2_47;
	ld.global.f32 	%f11, [%rd8];
	add.f32 	%f12, %f11, 0f3F800000;
	st.global.f32 	[%rd8], %f12;
	ld.global.v2.u32 	{%r490, %r495}, [%rd2];
	ld.global.v2.u32 	{%r494, %r493}, [%rd2+8];
	ld.global.v2.u32 	{%r492, %r491}, [%rd2+16];
$L__BB2_47:
	shr.u32 	%r352, %r495, 2;
	xor.b32  	%r353, %r352, %r495;
	shl.b32 	%r354, %r491, 4;
	shl.b32 	%r355, %r353, 1;
	xor.b32  	%r356, %r355, %r354;
	xor.b32  	%r357, %r356, %r353;
	xor.b32  	%r358, %r357, %r491;
	add.s32 	%r359, %r490, %r358;
	add.s32 	%r360, %r359, 362437;
	cvt.rn.f32.u32 	%f13, %r360;
	fma.rn.f32 	%f14, %f13, 0f2F800000, 0f2F000000;
	shr.u32 	%r361, %r494, 2;
	xor.b32  	%r362, %r361, %r494;
	st.global.v2.u32 	[%rd2+8], {%r492, %r491};
	shl.b32 	%r363, %r358, 4;
	shl.b32 	%r364, %r362, 1;
	xor.b32  	%r365, %r364, %r363;
	xor.b32  	%r366, %r365, %r362;
	xor.b32  	%r367, %r366, %r358;
	st.global.v2.u32 	[%rd2+16], {%r358, %r367};
	add.s32 	%r368, %r490, 724874;
	st.global.v2.u32 	[%rd2], {%r368, %r493};
	add.s32 	%r369, %r367, %r368;
	cvt.rn.f32.u32 	%f15, %r369;
	fma.rn.f32 	%f16, %f15, 0f2F800000, 0f2F000000;
	mul.f32 	%f17, %f16, %f16;
	fma.rn.f32 	%f18, %f14, %f14, %f17;
	sqrt.rn.f32 	%f19, %f18;
	setp.gtu.f32 	%p27, %f19, 0f3F800000;
	@%p27 bra 	$L__BB2_49;
	ld.global.f32 	%f20, [%rd8];
	add.f32 	%f21, %f20, 0f3F800000;
	st.global.f32 	[%rd8], %f21;
$L__BB2_49:
	add.s32 	%r489, %r489, 2;
	setp.ne.s32 	%p28, %r489, 0;
	@%p28 bra 	$L__BB2_45;
$L__BB2_50:
	and.b32  	%r370, %r182, 1;
	setp.eq.b32 	%p29, %r370, 1;
	not.pred 	%p30, %p29;
	@%p30 bra 	$L__BB2_53;
	ld.global.v2.u32 	{%r371, %r372}, [%rd2];
	shr.u32 	%r373, %r372, 2;
	xor.b32  	%r374, %r373, %r372;
	ld.global.v2.u32 	{%r375, %r376}, [%rd2+8];
	ld.global.v2.u32 	{%r377, %r378}, [%rd2+16];
	shl.b32 	%r379, %r378, 4;
	shl.b32 	%r380, %r374, 1;
	xor.b32  	%r381, %r380, %r379;
	xor.b32  	%r382, %r381, %r374;
	xor.b32  	%r383, %r382, %r378;
	add.s32 	%r384, %r371, %r383;
	add.s32 	%r385, %r384, 362437;
	cvt.rn.f32.u32 	%f22, %r385;
	fma.rn.f32 	%f23, %f22, 0f2F800000, 0f2F000000;
	shr.u32 	%r386, %r375, 2;
	xor.b32  	%r387, %r386, %r375;
	st.global.v2.u32 	[%rd2+8], {%r377, %r378};
	shl.b32 	%r388, %r383, 4;
	shl.b32 	%r389, %r387, 1;
	xor.b32  	%r390, %r389, %r388;
	xor.b32  	%r391, %r390, %r387;
	xor.b32  	%r392, %r391, %r383;
	st.global.v2.u32 	[%rd2+16], {%r383, %r392};
	add.s32 	%r393, %r371, 724874;
	st.global.v2.u32 	[%rd2], {%r393, %r376};
	add.s32 	%r394, %r392, %r393;
	cvt.rn.f32.u32 	%f24, %r394;
	fma.rn.f32 	%f25, %f24, 0f2F800000, 0f2F000000;
	mul.f32 	%f26, %f25, %f25;
	fma.rn.f32 	%f27, %f23, %f23, %f26;
	sqrt.rn.f32 	%f28, %f27;
	setp.gtu.f32 	%p31, %f28, 0f3F800000;
	@%p31 bra 	$L__BB2_53;
	ld.global.f32 	%f29, [%rd8];
	add.f32 	%f30, %f29, 0f3F800000;
	st.global.f32 	[%rd8], %f30;
$L__BB2_53:
	ld.global.f32 	%f31, [%rd8];
	cvt.rn.f32.s32 	%f32, %r182;
	div.rn.f32 	%f33, %f31, %f32;
	st.global.f32 	[%rd8], %f33;
	ret;

}


// ===== COMPILED SASS (sm_100) =====

	.target	sm_100

	.elftype	@"ET_EXEC"


//--------------------- .note.nv.tkinfo           --------------------------
	.section	.note.nv.tkinfo,"",@"SHT_NOTE"
	.sectionflags	@"SHF_NOTE_NV_TKINFO"
	.tkinfo
        /*0018*/ 	.word	0x00000002
        /*0030*/ 	.string	""
        /*0030*/ 	.string	"ptxas"
        /*0030*/ 	.string	"Cuda compilation tools, release 13.0, V13.0.88"
        /*0030*/ 	.string	"Build cuda_13.0.r13.0/compiler.36424714_0"
        /*0030*/ 	.string	"-arch sm_100 -m 64 "



//--------------------- .note.nv.cuinfo           --------------------------
	.section	.note.nv.cuinfo,"",@"SHT_NOTE"
	.sectionflags	@"SHF_NOTE_NV_CUINFO"
        /*0018*/ 	.short	0x0002
        /*001a*/ 	.short	0x0064
        /*001c*/ 	.short	0x0082
	.zero		2


//--------------------- .nv.info                  --------------------------
	.section	.nv.info,"",@"SHT_CUDA_INFO"
	.align	4


	//----- nvinfo : EIATTR_REGCOUNT
	.align		4
        /*0000*/ 	.byte	0x04, 0x2f
        /*0002*/ 	.short	(.L_10 - .L_9)
	.align		4
.L_9:
        /*0004*/ 	.word	index@(_Z22cu_calculate_pi_sharedPdP17curandStateXORWOWi)
        /*0008*/ 	.word	0x00000020


	//----- nvinfo : EIATTR_FRAME_SIZE
	.align		4
.L_10:
        /*000c*/ 	.byte	0x04, 0x11
        /*000e*/ 	.short	(.L_12 - .L_11)
	.align		4
.L_11:
        /*0010*/ 	.word	index@($__internal_4_$__cuda_sm20_dsqrt_rn_f64_mediumpath_v1)
        /*0014*/ 	.word	0x00000000


	//----- nvinfo : EIATTR_FRAME_SIZE
	.align		4
.L_12:
        /*0018*/ 	.byte	0x04, 0x11
        /*001a*/ 	.short	(.L_14 - .L_13)
	.align		4
.L_13:
        /*001c*/ 	.word	index@(_Z22cu_calculate_pi_sharedPdP17curandStateXORWOWi)
        /*0020*/ 	.word	0x00000000


	//----- nvinfo : EIATTR_REGCOUNT
	.align		4
.L_14:
        /*0024*/ 	.byte	0x04, 0x2f
        /*0026*/ 	.short	(.L_16 - .L_15)
	.align		4
.L_15:
        /*0028*/ 	.word	index@(_Z20cu_calculate_pi_loopIdEvPT_P17curandStateXORWOWi)
        /*002c*/ 	.word	0x0000001f


	//----- nvinfo : EIATTR_FRAME_SIZE
	.align		4
.L_16:
        /*0030*/ 	.byte	0x04, 0x11
        /*0032*/ 	.short	(.L_18 - .L_17)
	.align		4
.L_17:
        /*0034*/ 	.word	index@($__internal_3_$__cuda_sm20_dsqrt_rn_f64_mediumpath_v1)
        /*0038*/ 	.word	0x00000000


	//----- nvinfo : EIATTR_FRAME_SIZE
	.align		4
.L_18:
        /*003c*/ 	.byte	0x04, 0x11
        /*003e*/ 	.short	(.L_20 - .L_19)
	.align		4
.L_19:
        /*0040*/ 	.word	index@($__internal_2_$__cuda_sm20_div_rn_f64_full)
        /*0044*/ 	.word	0x00000000


	//----- nvinfo : EIATTR_FRAME_SIZE
	.align		4
.L_20:
        /*0048*/ 	.byte	0x04, 0x11
        /*004a*/ 	.short	(.L_22 - .L_21)
	.align		4
.L_21:
        /*004c*/ 	.word	index@(_Z20cu_calculate_pi_loopIdEvPT_P17curandStateXORWOWi)
        /*0050*/ 	.word	0x00000000


	//----- nvinfo : EIATTR_REGCOUNT
	.align		4
.L_22:
        /*0054*/ 	.byte	0x04, 0x2f
        /*0056*/ 	.short	(.L_24 - .L_23)
	.align		4
.L_23:
        /*0058*/ 	.word	index@(_Z20cu_calculate_pi_loopIfEvPT_P17curandStateXORWOWi)
        /*005c*/ 	.word	0x0000001f


	//----- nvinfo : EIATTR_FRAME_SIZE
	.align		4
.L_24:
        /*0060*/ 	.byte	0x04, 0x11
        /*0062*/ 	.short	(.L_26 - .L_25)
	.align		4
.L_25:
        /*0064*/ 	.word	index@($__internal_1_$__cuda_sm3x_div_rn_noftz_f32_slowpath)
        /*0068*/ 	.word	0x00000000


	//----- nvinfo : EIATTR_FRAME_SIZE
	.align		4
.L_26:
        /*006c*/ 	.byte	0x04, 0x11
        /*006e*/ 	.short	(.L_28 - .L_27)
	.align		4
.L_27:
        /*0070*/ 	.word	index@($__internal_0_$__cuda_sm20_sqrt_rn_f32_slowpath)
        /*0074*/ 	.word	0x00000000


	//----- nvinfo : EIATTR_FRAME_SIZE
	.align		4
.L_28:
        /*0078*/ 	.byte	0x04, 0x11
        /*007a*/ 	.short	(.L_30 - .L_29)
	.align		4
.L_29:
        /*007c*/ 	.word	index@(_Z20cu_calculate_pi_loopIfEvPT_P17curandStateXORWOWi)
        /*0080*/ 	.word	0x00000000


	//----- nvinfo : EIATTR_MIN_STACK_SIZE
	.align		4
.L_30:
        /*0084*/ 	.byte	0x04, 0x12
        /*0086*/ 	.short	(.L_32 - .L_31)
	.align		4
.L_31:
        /*0088*/ 	.word	index@(_Z20cu_calculate_pi_loopIfEvPT_P17curandStateXORWOWi)
        /*008c*/ 	.word	0x00000000


	//----- nvinfo : EIATTR_MIN_STACK_SIZE
	.align		4
.L_32:
        /*0090*/ 	.byte	0x04, 0x12
        /*0092*/ 	.short	(.L_34 - .L_33)
	.align		4
.L_33:
        /*0094*/ 	.word	index@(_Z20cu_calculate_pi_loopIdEvPT_P17curandStateXORWOWi)
        /*0098*/ 	.word	0x00000000


	//----- nvinfo : EIATTR_MIN_STACK_SIZE
	.align		4
.L_34:
        /*009c*/ 	.byte	0x04, 0x12
        /*009e*/ 	.short	(.L_36 - .L_35)
	.align		4
.L_35:
        /*00a0*/ 	.word	index@(_Z22cu_calculate_pi_sharedPdP17curandStateXORWOWi)
        /*00a4*/ 	.word	0x00000000
.L_36:


//--------------------- .nv.compat                --------------------------
	.section	.nv.compat,"",@"SHT_CUDA_COMPAT_INFO"
	.align	4
        /*0000*/ 	.byte	0x02, 0x09, 0x00, 0x00, 0x02, 0x02, 0x01, 0x00, 0x02, 0x05, 0x05, 0x00, 0x03, 0x07, 0x01, 0x01
        /*0010*/ 	.byte	0x02, 0x03, 0x00, 0x00, 0x02, 0x06, 0x01, 0x00, 0x04, 0x0b, 0x08, 0x00, 0x01, 0x00, 0x00, 0x00
        /*0020*/ 	.byte	0x00, 0x00, 0x00, 0x00


//--------------------- .nv.info._Z20cu_calculate_pi_loopIfEvPT_P17curandStateXORWOWi --------------------------
	.section	.nv.info._Z20cu_calculate_pi_loopIfEvPT_P17curandStateXORWOWi,"",@"SHT_CUDA_INFO"
	.sectionflags	@""
	.align	4


	//----- nvinfo : EIATTR_CUDA_API_VERSION
	.align		4
        /*0000*/ 	.byte	0x04, 0x37
        /*0002*/ 	.short	(.L_38 - .L_37)
.L_37:
        /*0004*/ 	.word	0x00000082


	//----- nvinfo : EIATTR_KPARAM_INFO
	.align		4
.L_38:
        /*0008*/ 	.byte	0x04, 0x17
        /*000a*/ 	.short	(.L_40 - .L_39)
.L_39:
        /*000c*/ 	.word	0x00000000
        /*0010*/ 	.short	0x0002
        /*0012*/ 	.short	0x0010
        /*0014*/ 	.byte	0x00, 0xf0, 0x11, 0x00


	//----- nvinfo : EIATTR_KPARAM_INFO
	.align		4
.L_40:
        /*0018*/ 	.byte	0x04, 0x17
        /*001a*/ 	.short	(.L_42 - .L_41)
.L_41:
        /*001c*/ 	.word	0x00000000
        /*0020*/ 	.short	0x0001
        /*0022*/ 	.short	0x0008
        /*0024*/ 	.byte	0x00, 0xf5, 0x21, 0x00


	//----- nvinfo : EIATTR_KPARAM_INFO
	.align		4
.L_42:
        /*0028*/ 	.byte	0x04, 0x17
        /*002a*/ 	.short	(.L_44 - .L_43)
.L_43:
        /*002c*/ 	.word	0x00000000
        /*0030*/ 	.short	0x0000
        /*0032*/ 	.short	0x0000
        /*0034*/ 	.byte	0x00, 0xf5, 0x21, 0x00


	//----- nvinfo : EIATTR_SPARSE_MMA_MASK
	.align		4
.L_44:
        /*0038*/ 	.byte	0x03, 0x50
        /*003a*/ 	.short	0x0000


	//----- nvinfo : EIATTR_MAXREG_COUNT
	.align		4
        /*003c*/ 	.byte	0x03, 0x1b
        /*003e*/ 	.short	0x00ff


	//----- nvinfo : EIATTR_MERCURY_ISA_VERSION
	.align		4
        /*0040*/ 	.byte	0x03, 0x5f
        /*0042*/ 	.short	0x0101


	//----- nvinfo : EIATTR_VRC_CTA_INIT_COUNT
	.align		4
        /*0044*/ 	.byte	0x02, 0x4a
	.zero		1
	.zero		1


	//----- nvinfo : EIATTR_EXIT_INSTR_OFFSETS
	.align		4
        /*0048*/ 	.byte	0x04, 0x1c
        /*004a*/ 	.short	(.L_46 - .L_45)


	//   ....[0]....
.L_45:
        /*004c*/ 	.word	0x00001b00


	//----- nvinfo : EIATTR_CRS_STACK_SIZE
	.align		4
.L_46:
        /*0050*/ 	.byte	0x04, 0x1e
        /*0052*/ 	.short	(.L_48 - .L_47)
.L_47:
        /*0054*/ 	.word	0x00000000


	//----- nvinfo : EIATTR_CBANK_PARAM_SIZE
	.align		4
.L_48:
        /*0058*/ 	.byte	0x03, 0x19
        /*005a*/ 	.short	0x0014


	//----- nvinfo : EIATTR_PARAM_CBANK
	.align		4
        /*005c*/ 	.byte	0x04, 0x0a
        /*005e*/ 	.short	(.L_50 - .L_49)
	.align		4
.L_49:
        /*0060*/ 	.word	index@(.nv.constant0._Z20cu_calculate_pi_loopIfEvPT_P17curandStateXORWOWi)
        /*0064*/ 	.short	0x0380
        /*0066*/ 	.short	0x0014


	//----- nvinfo : EIATTR_SW_WAR
	.align		4
.L_50:
        /*0068*/ 	.byte	0x04, 0x36
        /*006a*/ 	.short	(.L_52 - .L_51)
.L_51:
        /*006c*/ 	.word	0x00000008
.L_52:


//--------------------- .nv.info._Z20cu_calculate_pi_loopIdEvPT_P17curandStateXORWOWi --------------------------
	.section	.nv.info._Z20cu_calculate_pi_loopIdEvPT_P17curandStateXORWOWi,"",@"SHT_CUDA_INFO"
	.sectionflags	@""
	.align	4


	//----- nvinfo : EIATTR_CUDA_API_VERSION
	.align		4
        /*0000*/ 	.byte	0x04, 0x37
        /*0002*/ 	.short	(.L_54 - .L_53)
.L_53:
        /*0004*/ 	.word	0x00000082


	//----- nvinfo : EIATTR_KPARAM_INFO
	.align		4
.L_54:
        /*0008*/ 	.byte	0x04, 0x17
        /*000a*/ 	.short	(.L_56 - .L_55)
.L_55:
        /*000c*/ 	.word	0x00000000
        /*0010*/ 	.short	0x0002
        /*0012*/ 	.short	0x0010
        /*0014*/ 	.byte	0x00, 0xf0, 0x11, 0x00


	//----- nvinfo : EIATTR_KPARAM_INFO
	.align		4
.L_56:
        /*0018*/ 	.byte	0x04, 0x17
        /*001a*/ 	.short	(.L_58 - .L_57)
.L_57:
        /*001c*/ 	.word	0x00000000
        /*0020*/ 	.short	0x0001
        /*0022*/ 	.short	0x0008
        /*0024*/ 	.byte	0x00, 0xf5, 0x21, 0x00


	//----- nvinfo : EIATTR_KPARAM_INFO
	.align		4
.L_58:
        /*0028*/ 	.byte	0x04, 0x17
        /*002a*/ 	.short	(.L_60 - .L_59)
.L_59:
        /*002c*/ 	.word	0x00000000
        /*0030*/ 	.short	0x0000
        /*0032*/ 	.short	0x0000
        /*0034*/ 	.byte	0x00, 0xf5, 0x21, 0x00


	//----- nvinfo : EIATTR_SPARSE_MMA_MASK
	.align		4
.L_60:
        /*0038*/ 	.byte	0x03, 0x50
        /*003a*/ 	.short	0x0000


	//----- nvinfo : EIATTR_MAXREG_COUNT
	.align		4
        /*003c*/ 	.byte	0x03, 0x1b
        /*003e*/ 	.short	0x00ff


	//----- nvinfo : EIATTR_MERCURY_ISA_VERSION
	.align		4
        /*0040*/ 	.byte	0x03, 0x5f
        /*0042*/ 	.short	0x0101


	//----- nvinfo : EIATTR_VRC_CTA_INIT_COUNT
	.align		4
        /*0044*/ 	.byte	0x02, 0x4a
	.zero		1
	.zero		1


	//----- nvinfo : EIATTR_EXIT_INSTR_OFFSETS
	.align		4
        /*0048*/ 	.byte	0x04, 0x1c
        /*004a*/ 	.short	(.L_62 - .L_61)


	//   ....[0]....
.L_61:
        /*004c*/ 	.word	0x00001eb0


	//----- nvinfo : EIATTR_CRS_STACK_SIZE
	.align		4
.L_62:
        /*0050*/ 	.byte	0x04, 0x1e
        /*0052*/ 	.short	(.L_64 - .L_63)
.L_63:
        /*0054*/ 	.word	0x00000000


	//----- nvinfo : EIATTR_CBANK_PARAM_SIZE
	.align		4
.L_64:
        /*0058*/ 	.byte	0x03, 0x19
        /*005a*/ 	.short	0x0014


	//----- nvinfo : EIATTR_PARAM_CBANK
	.align		4
        /*005c*/ 	.byte	0x04, 0x0a
        /*005e*/ 	.short	(.L_66 - .L_65)
	.align		4
.L_65:
        /*0060*/ 	.word	index@(.nv.constant0._Z20cu_calculate_pi_loopIdEvPT_P17curandStateXORWOWi)
        /*0064*/ 	.short	0x0380
        /*0066*/ 	.short	0x0014


	//----- nvinfo : EIATTR_SW_WAR
	.align		4
.L_66:
        /*0068*/ 	.byte	0x04, 0x36
        /*006a*/ 	.short	(.L_68 - .L_67)
.L_67:
        /*006c*/ 	.word	0x00000008
.L_68:


//--------------------- .nv.info._Z22cu_calculate_pi_sharedPdP17curandStateXORWOWi --------------------------
	.section	.nv.info._Z22cu_calculate_pi_sharedPdP17curandStateXORWOWi,"",@"SHT_CUDA_INFO"
	.sectionflags	@""
	.align	4


	//----- nvinfo : EIATTR_CUDA_API_VERSION
	.align		4
        /*0000*/ 	.byte	0x04, 0x37
        /*0002*/ 	.short	(.L_70 - .L_69)
.L_69:
        /*0004*/ 	.word	0x00000082


	//----- nvinfo : EIATTR_KPARAM_INFO
	.align		4
.L_70:
        /*0008*/ 	.byte	0x04, 0x17
        /*000a*/ 	.short	(.L_72 - .L_71)
.L_71:
        /*000c*/ 	.word	0x00000000
        /*0010*/ 	.short	0x0002
        /*0012*/ 	.short	0x0010
        /*0014*/ 	.byte	0x00, 0xf0, 0x11, 0x00


	//----- nvinfo : EIATTR_KPARAM_INFO
	.align		4
.L_72:
        /*0018*/ 	.byte	0x04, 0x17
        /*001a*/ 	.short	(.L_74 - .L_73)
.L_73:
        /*001c*/ 	.word	0x00000000
        /*0020*/ 	.short	0x0001
        /*0022*/ 	.short	0x0008
        /*0024*/ 	.byte	0x00, 0xf5, 0x21, 0x00


	//----- nvinfo : EIATTR_KPARAM_INFO
	.align		4
.L_74:
        /*0028*/ 	.byte	0x04, 0x17
        /*002a*/ 	.short	(.L_76 - .L_75)
.L_75:
        /*002c*/ 	.word	0x00000000
        /*0030*/ 	.short	0x0000
        /*0032*/ 	.short	0x0000
        /*0034*/ 	.byte	0x00, 0xf5, 0x21, 0x00


	//----- nvinfo : EIATTR_SPARSE_MMA_MASK
	.align		4
.L_76:
        /*0038*/ 	.byte	0x03, 0x50
        /*003a*/ 	.short	0x0000


	//----- nvinfo : EIATTR_MAXREG_COUNT
	.align		4
        /*003c*/ 	.byte	0x03, 0x1b
        /*003e*/ 	.short	0x00ff


	//----- nvinfo : EIATTR_NUM_BARRIERS
	.align		4
        /*0040*/ 	.byte	0x02, 0x4c
        /*0042*/ 	.byte	0x01
	.zero		1


	//----- nvinfo : EIATTR_MERCURY_ISA_VERSION
	.align		4
        /*0044*/ 	.byte	0x03, 0x5f
        /*0046*/ 	.short	0x0101


	//----- nvinfo : EIATTR_VRC_CTA_INIT_COUNT
	.align		4
        /*0048*/ 	.byte	0x02, 0x4a
	.zero		1
	.zero		1


	//----- nvinfo : EIATTR_EXIT_INSTR_OFFSETS
	.align		4
        /*004c*/ 	.byte	0x04, 0x1c
        /*004e*/ 	.short	(.L_78 - .L_77)


	//   ....[0]....
.L_77:
        /*0050*/ 	.word	0x00000070


	//   ....[1]....
        /*0054*/ 	.word	0x00001340


	//   ....[2]....
        /*0058*/ 	.word	0x00001870


	//----- nvinfo : EIATTR_CRS_STACK_SIZE
	.align		4
.L_78:
        /*005c*/ 	.byte	0x04, 0x1e
        /*005e*/ 	.short	(.L_80 - .L_79)
.L_79:
        /*0060*/ 	.word	0x00000000


	//----- nvinfo : EIATTR_CBANK_PARAM_SIZE
	.align		4
.L_80:
        /*0064*/ 	.byte	0x03, 0x19
        /*0066*/ 	.short	0x0014


	//----- nvinfo : EIATTR_PARAM_CBANK
	.align		4
        /*0068*/ 	.byte	0x04, 0x0a
        /*006a*/ 	.short	(.L_82 - .L_81)
	.align		4
.L_81:
        /*006c*/ 	.word	index@(.nv.constant0._Z22cu_calculate_pi_sharedPdP17curandStateXORWOWi)
        /*0070*/ 	.short	0x0380
        /*0072*/ 	.short	0x0014


	//----- nvinfo : EIATTR_SW_WAR
	.align		4
.L_82:
        /*0074*/ 	.byte	0x04, 0x36
        /*0076*/ 	.short	(.L_84 - .L_83)
.L_83:
        /*0078*/ 	.word	0x00000008
.L_84:


//--------------------- .nv.callgraph             --------------------------
	.section	.nv.callgraph,"",@"SHT_CUDA_CALLGRAPH"
	.align	4
	.sectionentsize	8
	.align		4
        /*0000*/ 	.word	0x00000000
	.align		4
        /*0004*/ 	.word	0xffffffff
	.align		4
        /*0008*/ 	.word	0x00000000
	.align		4
        /*000c*/ 	.word	0xfffffffe
	.align		4
        /*0010*/ 	.word	0x00000000
	.align		4
        /*0014*/ 	.word	0xfffffffd
	.align		4
        /*0018*/ 	.word	0x00000000
	.align		4
        /*001c*/ 	.word	0xfffffffc


//--------------------- .nv.constant4             --------------------------
	.section	.nv.constant4,"a",@progbits
	.align	8
	.align		8
.nv.constant4:
        /*0000*/ 	.dword	precalc_xorwow_matrix
	.align		8
        /*0008*/ 	.dword	precalc_xorwow_offset_matrix
	.align		8
        /*0010*/ 	.dword	mrg32k3aM1
	.align		8
        /*0018*/ 	.dword	mrg32k3aM2
	.align		8
        /*0020*/ 	.dword	mrg32k3aM1SubSeq
	.align		8
        /*0028*/ 	.dword	mrg32k3aM2SubSeq
	.align		8
        /*0030*/ 	.dword	mrg32k3aM1Seq
	.align		8
        /*0038*/ 	.dword	mrg32k3aM2Seq


//--------------------- .nv.constant3             --------------------------
	.section	.nv.constant3,"a",@progbits
	.align	8
.nv.constant3:
	.type		__cr_lgamma_table,@object
	.size		__cr_lgamma_table,(.L_8 - __cr_lgamma_table)
__cr_lgamma_table:
        /*0000*/ 	.byte	0x00, 0x00, 0x00, 0x00, 0x00, 0x00, 0x00, 0x00, 0x00, 0x00, 0x00, 0x00, 0x00, 0x00, 0x00, 0x00
        /*0010*/ 	.byte	0xef, 0x39, 0xfa, 0xfe, 0x42, 0x2e, 0xe6, 0x3f, 0x02, 0x20, 0x2a, 0xfa, 0x0b, 0xab, 0xfc, 0x3f
        /*0020*/ 	.byte	0xf9, 0x2c, 0x92, 0x7c, 0xa7, 0x6c, 0x09, 0x40, 0xc9, 0x79, 0x44, 0x3c, 0x64, 0x26, 0x13, 0x40
        /*0030*/ 	.byte	0xca, 0x01, 0xcf, 0x3a, 0x27, 0x51, 0x1a, 0x40, 0x30, 0xcc, 0x2d, 0xf3, 0xe1, 0x0c, 0x21, 0x40
        /*0040*/ 	.byte	0x0d, 0xb7, 0xfc, 0x82, 0x8e, 0x35, 0x25, 0x40
.L_8:


//--------------------- .text._Z20cu_calculate_pi_loopIfEvPT_P17curandStateXORWOWi --------------------------
	.section	.text._Z20cu_calculate_pi_loopIfEvPT_P17curandStateXORWOWi,"ax",@progbits
	.align	128
        .global         _Z20cu_calculate_pi_loopIfEvPT_P17curandStateXORWOWi
        .type           _Z20cu_calculate_pi_loopIfEvPT_P17curandStateXORWOWi,@function
        .size           _Z20cu_calculate_pi_loopIfEvPT_P17curandStateXORWOWi,(.L_x_100 - _Z20cu_calculate_pi_loopIfEvPT_P17curandStateXORWOWi)
        .other          _Z20cu_calculate_pi_loopIfEvPT_P17curandStateXORWOWi,@"STO_CUDA_ENTRY STV_DEFAULT"
_Z20cu_calculate_pi_loopIfEvPT_P17curandStateXORWOWi:
.text._Z20cu_calculate_pi_loopIfEvPT_P17curandStateXORWOWi:
[----:B------:R-:W-:Y:S01]  /*0000*/  LDC R1, c[0x0][0x37c] ;  /* 0x0000df00ff017b82 */ /* 0x000fe20000000800 */
[----:B------:R-:W0:Y:S07]  /*0010*/  S2R R0, SR_TID.X ;  /* 0x0000000000007919 */ /* 0x000e2e0000002100 */
[----:B------:R-:W0:Y:S01]  /*0020*/  LDC.64 R2, c[0x0][0x388] ;  /* 0x0000e200ff027b82 */ /* 0x000e220000000a00 */
[----:B------:R-:W1:Y:S01]  /*0030*/  LDCU.64 UR4, c[0x0][0x358] ;  /* 0x00006b00ff0477ac */ /* 0x000e620008000a00 */
[----:B------:R-:W-:Y:S01]  /*0040*/  IMAD.MOV.U32 R4, RZ, RZ, 0x2e727128 ;  /* 0x2e727128ff047424 */ /* 0x000fe200078e00ff */
[----:B------:R-:W-:Y:S01]  /*0050*/  BSSY.RECONVERGENT B0, `(.L_x_0) ;  /* 0x00000e0000007945 */ /* 0x000fe20003800200 */
[----:B------:R-:W-:-:S02]  /*0060*/  IMAD.MOV.U32 R5, RZ, RZ, 0x5bd76225 ;  /* 0x5bd76225ff057424 */ /* 0x000fc400078e00ff */
[----:B------:R-:W-:Y:S02]  /*0070*/  IMAD.MOV.U32 R6, RZ, RZ, 0x41e1c0f5 ;  /* 0x41e1c0f5ff067424 */ /* 0x000fe400078e00ff */
[----:B------:R-:W-:Y:S02]  /*0080*/  IMAD.MOV.U32 R7, RZ, RZ, -0x75bd8fc ;  /* 0xf8a42704ff077424 */ /* 0x000fe400078e00ff */
[----:B------:R-:W-:Y:S02]  /*0090*/  IMAD.MOV.U32 R8, RZ, RZ, -0x23270784 ;  /* 0xdcd8f87cff087424 */ /* 0x000fe400078e00ff */
[----:B------:R-:W-:Y:S02]  /*00a0*/  IMAD.MOV.U32 R9, RZ, RZ, 0x54d3d429 ;  /* 0x54d3d429ff097424 */ /* 0x000fe400078e00ff */
[C---:B0-----:R-:W-:Y:S01]  /*00b0*/  IMAD.WIDE.U32 R2, R0.reuse, 0x30, R2 ;  /* 0x0000003000027825 */ /* 0x041fe200078e0002 */
[----:B------:R-:W-:-:S04]  /*00c0*/  ISETP.NE.AND P0, PT, R0, RZ, PT ;  /* 0x000000ff0000720c */ /* 0x000fc80003f05270 */
[----:B-1----:R0:W-:Y:S04]  /*00d0*/  STG.E.64 desc[UR4][R2.64], R4 ;  /* 0x0000000402007986 */ /* 0x0021e8000c101b04 */
[----:B------:R0:W-:Y:S04]  /*00e0*/  STG.E.64 desc[UR4][R2.64+0x8], R6 ;  /* 0x0000080602007986 */ /* 0x0001e8000c101b04 */
[----:B------:R0:W-:Y:S01]  /*00f0*/  STG.E.64 desc[UR4][R2.64+0x10], R8 ;  /* 0x0000100802007986 */ /* 0x0001e2000c101b04 */
[----:B------:R-:W-:Y:S05]  /*0100*/  @!P0 BRA `(.L_x_1) ;  /* 0x0000000c00508947 */ /* 0x000fea0003800000 */
[----:B------:R-:W-:-:S07]  /*0110*/  CS2R R10, SRZ ;  /* 0x00000000000a7805 */ /* 0x000fce000001ff00 */
.L_x_7:
[----:B0-----:R-:W-:Y:S01]  /*0120*/  LOP3.LUT R2, R0, 0x3, RZ, 0xc0, !PT ;  /* 0x0000000300027812 */ /* 0x001fe200078ec0ff */
[----:B------:R-:W-:Y:S03]  /*0130*/  BSSY.RECONVERGENT B1, `(.L_x_2) ;  /* 0x00000cb000017945 */ /* 0x000fe60003800200 */
[----:B------:R-:W-:-:S04]  /*0140*/  ISETP.NE.U32.AND P0, PT, R2, RZ, PT ;  /* 0x000000ff0200720c */ /* 0x000fc80003f05070 */
[----:B------:R-:W-:-:S13]  /*0150*/  ISETP.NE.AND.EX P0, PT, RZ, RZ, PT, P0 ;  /* 0x000000ffff00720c */ /* 0x000fda0003f05300 */
[----:B------:R-:W-:Y:S05]  /*0160*/  @!P0 BRA `(.L_x_3) ;  /* 0x0000000c001c8947 */ /* 0x000fea0003800000 */
[----:B------:R-:W0:Y:S01]  /*0170*/  LDC.64 R6, c[0x4][RZ] ;  /* 0x01000000ff067b82 */ /* 0x000e220000000a00 */
[----:B------:R-:W-:Y:S02]  /*0180*/  IMAD.MOV.U32 R12, RZ, RZ, RZ ;  /* 0x000000ffff0c7224 */ /* 0x000fe400078e00ff */
[----:B0-----:R-:W-:-:S07]  /*0190*/  IMAD.WIDE.U32 R6, R10, 0xc80, R6 ;  /* 0x00000c800a067825 */ /* 0x001fce00078e0006 */
.L_x_6:
[----:B0-----:R-:W-:Y:S01]  /*01a0*/  IMAD.MOV.U32 R13, RZ, RZ, RZ ;  /* 0x000000ffff0d7224 */ /* 0x001fe200078e00ff */
[----:B------:R-:W-:Y:S01]  /*01b0*/  CS2R R2, SRZ ;  /* 0x0000000000027805 */ /* 0x000fe2000001ff00 */
[----:B------:R-:W-:Y:S01]  /*01c0*/  IMAD.MOV.U32 R15, RZ, RZ, RZ ;  /* 0x000000ffff0f7224 */ /* 0x000fe200078e00ff */
[----:B------:R-:W-:-:S07]  /*01d0*/  CS2R R4, SRZ ;  /* 0x0000000000047805 */ /* 0x000fce000001ff00 */
.L_x_5:
[----:B------:R-:W0:Y:S01]  /*01e0*/  S2R R14, SR_TID.X ;  /* 0x00000000000e7919 */ /* 0x000e220000002100 */
[----:B------:R-:W0:Y:S02]  /*01f0*/  LDC.64 R8, c[0x0][0x388] ;  /* 0x0000e200ff087b82 */ /* 0x000e240000000a00 */
[----:B0-----:R-:W-:-:S04]  /*0200*/  IMAD.WIDE.U32 R8, R14, 0x30, R8 ;  /* 0x000000300e087825 */ /* 0x001fc800078e0008 */
[----:B------:R-:W-:-:S05]  /*0210*/  IMAD.WIDE.U32 R8, R15, 0x4, R8 ;  /* 0x000000040f087825 */ /* 0x000fca00078e0008 */
[----:B------:R0:W5:Y:S01]  /*0220*/  LDG.E R16, desc[UR4][R8.64+0x4] ;  /* 0x0000040408107981 */ /* 0x000162000c1e1900 */
[----:B------:R-:W-:-:S07]  /*0230*/  IMAD.MOV.U32 R17, RZ, RZ, RZ ;  /* 0x000000ffff117224 */ /* 0x000fce00078e00ff */
.L_x_4:
[----:B-----5:R-:W-:Y:S01]  /*0240*/  SHF.R.U32.HI R24, RZ, R17, R16 ;  /* 0x00000011ff187219 */ /* 0x020fe20000011610 */
[----:B0-----:R-:W-:-:S03]  /*0250*/  IMAD.SHL.U32 R8, R15, 0x20, RZ ;  /* 0x000000200f087824 */ /* 0x001fc600078e00ff */
[----:B------:R-:W-:Y:S01]  /*0260*/  LOP3.LUT R9, R24, 0x1, RZ, 0xc0, !PT ;  /* 0x0000000118097812 */ /* 0x000fe200078ec0ff */
[----:B------:R-:W-:-:S03]  /*0270*/  IMAD.IADD R8, R8, 0x1, R17 ;  /* 0x0000000108087824 */ /* 0x000fc600078e0211 */
[----:B------:R-:W-:Y:S01]  /*0280*/  ISETP.NE.U32.AND P0, PT, R9, 0x1, PT ;  /* 0x000000010900780c */ /* 0x000fe20003f05070 */
[----:B------:R-:W-:-:S03]  /*0290*/  IMAD R9, R8, 0x5, RZ ;  /* 0x0000000508097824 */ /* 0x000fc600078e02ff */
[----:B------:R-:W-:Y:S01]  /*02a0*/  R2P PR, R24, 0x7e ;  /* 0x0000007e18007804 */ /* 0x000fe20000000000 */
[----:B------:R-:W-:-:S08]  /*02b0*/  IMAD.WIDE.U32 R8, R9, 0x4, R6 ;  /* 0x0000000409087825 */ /* 0x000fd000078e0006 */
[----:B------:R-:W2:Y:S04]  /*02c0*/  @!P0 LDG.E R18, desc[UR4][R8.64] ;  /* 0x0000000408128981 */ /* 0x000ea8000c1e1900 */
[----:B------:R-:W3:Y:S04]  /*02d0*/  @P1 LDG.E R22, desc[UR4][R8.64+0x14] ;  /* 0x0000140408161981 */ /* 0x000ee8000c1e1900 */
[----:B------:R-:W4:Y:S04]  /*02e0*/  @!P0 LDG.E R20, desc[UR4][R8.64+0x10] ;  /* 0x0000100408148981 */ /* 0x000f28000c1e1900 */
[----:B------:R-:W4:Y:S04]  /*02f0*/  @P2 LDG.E R28, desc[UR4][R8.64+0x28] ;  /* 0x00002804081c2981 */ /* 0x000f28000c1e1900 */
[----:B------:R-:W4:Y:S04]  /*0300*/  @P1 LDG.E R26, desc[UR4][R8.64+0x24] ;  /* 0x00002404081a1981 */ /* 0x000f28000c1e1900 */
[----:B------:R-:W4:Y:S04]  /*0310*/  @P3 LDG.E R21, desc[UR4][R8.64+0x3c] ;  /* 0x00003c0408153981 */ /* 0x000f28000c1e1900 */
[----:B------:R-:W4:Y:S04]  /*0320*/  @P2 LDG.E R19, desc[UR4][R8.64+0x38] ;  /* 0x0000380408132981 */ /* 0x000f28000c1e1900 */
[----:B------:R-:W4:Y:S04]  /*0330*/  @P4 LDG.E R23, desc[UR4][R8.64+0x50] ;  /* 0x0000500408174981 */ /* 0x000f28000c1e1900 */
[----:B------:R-:W4:Y:S01]  /*0340*/  @P1 LDG.E R25, desc[UR4][R8.64+0x20] ;  /* 0x0000200408191981 */ /* 0x000f22000c1e1900 */
[----:B--2---:R-:W-:-:S03]  /*0350*/  @!P0 LOP3.LUT R13, R13, R18, RZ, 0x3c, !PT ;  /* 0x000000120d0d8212 */ /* 0x004fc600078e3cff */
[----:B------:R-:W2:Y:S01]  /*0360*/  @!P0 LDG.E R18, desc[UR4][R8.64+0x8] ;  /* 0x0000080408128981 */ /* 0x000ea2000c1e1900 */
[----:B---3--:R-:W-:-:S03]  /*0370*/  @P1 LOP3.LUT R13, R13, R22, RZ, 0x3c, !PT ;  /* 0x000000160d0d1212 */ /* 0x008fc600078e3cff */
[----:B------:R-:W3:Y:S01]  /*0380*/  @P3 LDG.E R22, desc[UR4][R8.64+0x4c] ;  /* 0x00004c0408163981 */ /* 0x000ee2000c1e1900 */
[----:B----4-:R-:W-:-:S03]  /*0390*/  @!P0 LOP3.LUT R3, R3, R20, RZ, 0x3c, !PT ;  /* 0x0000001403038212 */ /* 0x010fc600078e3cff */
[----:B------:R-:W4:Y:S01]  /*03a0*/  @P1 LDG.E R20, desc[UR4][R8.64+0x1c] ;  /* 0x00001c0408141981 */ /* 0x000f22000c1e1900 */
[----:B------:R-:W-:Y:S02]  /*03b0*/  @P2 LOP3.LUT R13, R13, R28, RZ, 0x3c, !PT ;  /* 0x0000001c0d0d2212 */ /* 0x000fe400078e3cff */
[----:B------:R-:W-:Y:S02]  /*03c0*/  @P1 LOP3.LUT R3, R3, R26, RZ, 0x3c, !PT ;  /* 0x0000001a03031212 */ /* 0x000fe400078e3cff */
[----:B------:R-:W4:Y:S01]  /*03d0*/  @P5 LDG.E R26, desc[UR4][R8.64+0x64] ;  /* 0x00006404081a5981 */ /* 0x000f22000c1e1900 */
[----:B------:R-:W-:-:S03]  /*03e0*/  @P3 LOP3.LUT R13, R13, R21, RZ, 0x3c, !PT ;  /* 0x000000150d0d3212 */ /* 0x000fc600078e3cff */
[----:B------:R-:W4:Y:S01]  /*03f0*/  @!P0 LDG.E R21, desc[UR4][R8.64+0xc] ;  /* 0x00000c0408158981 */ /* 0x000f22000c1e1900 */
[----:B------:R-:W-:-:S03]  /*0400*/  @P2 LOP3.LUT R3, R3, R19, RZ, 0x3c, !PT ;  /* 0x0000001303032212 */ /* 0x000fc600078e3cff */
[----:B------:R-:W4:Y:S01]  /*0410*/  @!P0 LDG.E R19, desc[UR4][R8.64+0x4] ;  /* 0x0000040408138981 */ /* 0x000f22000c1e1900 */
[----:B------:R-:W-:-:S03]  /*0420*/  @P4 LOP3.LUT R13, R13, R23, RZ, 0x3c, !PT ;  /* 0x000000170d0d4212 */ /* 0x000fc600078e3cff */
[----:B------:R-:W4:Y:S01]  /*0430*/  @P1 LDG.E R23, desc[UR4][R8.64+0x18] ;  /* 0x0000180408171981 */ /* 0x000f22000c1e1900 */
[----:B--2---:R-:W-:-:S03]  /*0440*/  @!P0 LOP3.LUT R5, R5, R18, RZ, 0x3c, !PT ;  /* 0x0000001205058212 */ /* 0x004fc600078e3cff */
[----:B------:R-:W2:Y:S01]  /*0450*/  @P2 LDG.E R18, desc[UR4][R8.64+0x30] ;  /* 0x0000300408122981 */ /* 0x000ea2000c1e1900 */
[----:B---3--:R-:W-:-:S03]  /*0460*/  @P3 LOP3.LUT R3, R3, R22, RZ, 0x3c, !PT ;  /* 0x0000001603033212 */ /* 0x008fc600078e3cff */
[----:B------:R-:W3:Y:S01]  /*0470*/  @P4 LDG.E R22, desc[UR4][R8.64+0x60] ;  /* 0x0000600408164981 */ /* 0x000ee2000c1e1900 */
[----:B----4-:R-:W-:-:S03]  /*0480*/  @P1 LOP3.LUT R5, R5, R20, RZ, 0x3c, !PT ;  /* 0x0000001405051212 */ /* 0x010fc600078e3cff */
[----:B------:R-:W4:Y:S01]  /*0490*/  @P3 LDG.E R20, desc[UR4][R8.64+0x44] ;  /* 0x0000440408143981 */ /* 0x000f22000c1e1900 */
[----:B------:R-:W-:-:S03]  /*04a0*/  @P5 LOP3.LUT R13, R13, R26, RZ, 0x3c, !PT ;  /* 0x0000001a0d0d5212 */ /* 0x000fc600078e3cff */
[----:B------:R-:W4:Y:S01]  /*04b0*/  @P6 LDG.E R26, desc[UR4][R8.64+0x78] ;  /* 0x00007804081a6981 */ /* 0x000f22000c1e1900 */
[----:B------:R-:W-:-:S03]  /*04c0*/  @!P0 LOP3.LUT R2, R2, R21, RZ, 0x3c, !PT ;  /* 0x0000001502028212 */ /* 0x000fc600078e3cff */
[----:B------:R-:W4:Y:S01]  /*04d0*/  @P2 LDG.E R21, desc[UR4][R8.64+0x34] ;  /* 0x0000340408152981 */ /* 0x000f22000c1e1900 */
[----:B------:R-:W-:-:S03]  /*04e0*/  @!P0 LOP3.LUT R4, R4, R19, RZ, 0x3c, !PT ;  /* 0x0000001304048212 */ /* 0x000fc600078e3cff */
[----:B------:R-:W4:Y:S01]  /*04f0*/  @P2 LDG.E R19, desc[UR4][R8.64+0x2c] ;  /* 0x00002c0408132981 */ /* 0x000f22000c1e1900 */
[----:B------:R-:W-:Y:S02]  /*0500*/  @P1 LOP3.LUT R2, R2, R25, RZ, 0x3c, !PT ;  /* 0x0000001902021212 */ /* 0x000fe400078e3cff */
[----:B------:R-:W-:Y:S01]  /*0510*/  @P1 LOP3.LUT R4, R4, R23, RZ, 0x3c, !PT ;  /* 0x0000001704041212 */ /* 0x000fe200078e3cff */
[----:B------:R-:W4:Y:S04]  /*0520*/  @P3 LDG.E R25, desc[UR4][R8.64+0x48] ;  /* 0x0000480408193981 */ /* 0x000f28000c1e1900 */
[----:B------:R-:W4:Y:S01]  /*0530*/  @P3 LDG.E R23, desc[UR4][R8.64+0x40] ;  /* 0x0000400408173981 */ /* 0x000f22000c1e1900 */
[----:B------:R-:W-:Y:S02]  /*0540*/  LOP3.LUT P0, RZ, R24, 0x80, RZ, 0xc0, !PT ;  /* 0x0000008018ff7812 */ /* 0x000fe4000780c0ff */
[----:B--2---:R-:W-:-:S02]  /*0550*/  @P2 LOP3.LUT R5, R5, R18, RZ, 0x3c, !PT ;  /* 0x0000001205052212 */ /* 0x004fc400078e3cff */
[----:B------:R-:W2:Y:S01]  /*0560*/  @P4 LDG.E R18, desc[UR4][R8.64+0x58] ;  /* 0x0000580408124981 */ /* 0x000ea2000c1e1900 */
[----:B---3--:R-:W-:-:S03]  /*0570*/  @P4 LOP3.LUT R3, R3, R22, RZ, 0x3c, !PT ;  /* 0x0000001603034212 */ /* 0x008fc600078e3cff */
[----:B------:R-:W3:Y:S01]  /*0580*/  @P5 LDG.E R22, desc[UR4][R8.64+0x74] ;  /* 0x0000740408165981 */ /* 0x000ee2000c1e1900 */
[----:B----4-:R-:W-:-:S03]  /*0590*/  @P3 LOP3.LUT R5, R5, R20, RZ, 0x3c, !PT ;  /* 0x0000001405053212 */ /* 0x010fc600078e3cff */
[----:B------:R-:W4:Y:S01]  /*05a0*/  @P5 LDG.E R20, desc[UR4][R8.64+0x6c] ;  /* 0x00006c0408145981 */ /* 0x000f22000c1e1900 */
[----:B------:R-:W-:-:S03]  /*05b0*/  @P6 LOP3.LUT R13, R13, R26, RZ, 0x3c, !PT ;  /* 0x0000001a0d0d6212 */ /* 0x000fc600078e3cff */
        /* <DEDUP_REMOVED lines=9> */
[----:B--2---:R-:W-:-:S03]  /*0650*/  @P4 LOP3.LUT R5, R5, R18, RZ, 0x3c, !PT ;  /* 0x0000001205054212 */ /* 0x004fc600078e3cff */
        /* <DEDUP_REMOVED lines=15> */
[----:B--2---:R-:W-:-:S04]  /*0750*/  @P6 LOP3.LUT R5, R5, R18, RZ, 0x3c, !PT ;  /* 0x0000001205056212 */ /* 0x004fc800078e3cff */
[----:B---3--:R-:W-:Y:S02]  /*0760*/  @P0 LOP3.LUT R5, R5, R22, RZ, 0x3c, !PT ;  /* 0x0000001605050212 */ /* 0x008fe400078e3cff */
[----:B----4-:R-:W-:-:S04]  /*0770*/  @P6 LOP3.LUT R3, R3, R20, RZ, 0x3c, !PT ;  /* 0x0000001403036212 */ /* 0x010fc800078e3cff */
[----:B------:R-:W-:Y:S02]  /*0780*/  @P0 LOP3.LUT R3, R3, R26, RZ, 0x3c, !PT ;  /* 0x0000001a03030212 */ /* 0x000fe400078e3cff */
[----:B------:R-:W-:Y:S02]  /*0790*/  @P6 LOP3.LUT R2, R2, R21, RZ, 0x3c, !PT ;  /* 0x0000001502026212 */ /* 0x000fe400078e3cff */
[----:B------:R-:W-:Y:S02]  /*07a0*/  @P6 LOP3.LUT R4, R4, R19, RZ, 0x3c, !PT ;  /* 0x0000001304046212 */ /* 0x000fe400078e3cff */
[----:B------:R-:W-:Y:S02]  /*07b0*/  @P0 LOP3.LUT R2, R2, R25, RZ, 0x3c, !PT ;  /* 0x0000001902020212 */ /* 0x000fe400078e3cff */
[----:B------:R-:W-:Y:S02]  /*07c0*/  @P0 LOP3.LUT R4, R4, R23, RZ, 0x3c, !PT ;  /* 0x0000001704040212 */ /* 0x000fe400078e3cff */
[----:B------:R-:W-:-:S13]  /*07d0*/  R2P PR, R24.B1, 0x7f ;  /* 0x0000007f18007804 */ /* 0x000fda0000001000 */
[----:B------:R-:W2:Y:S04]  /*07e0*/  @P0 LDG.E R18, desc[UR4][R8.64+0xa0] ;  /* 0x0000a00408120981 */ /* 0x000ea8000c1e1900 */
[----:B------:R-:W3:Y:S04]  /*07f0*/  @P1 LDG.E R20, desc[UR4][R8.64+0xb4] ;  /* 0x0000b40408141981 */ /* 0x000ee8000c1e1900 */
[----:B------:R-:W4:Y:S04]  /*0800*/  @P2 LDG.E R26, desc[UR4][R8.64+0xc8] ;  /* 0x0000c804081a2981 */ /* 0x000f28000c1e1900 */
[----:B------:R-:W4:Y:S04]  /*0810*/  @P3 LDG.E R28, desc[UR4][R8.64+0xdc] ;  /* 0x0000dc04081c3981 */ /* 0x000f28000c1e1900 */
[----:B------:R-:W4:Y:S04]  /*0820*/  @P0 LDG.E R19, desc[UR4][R8.64+0xa4] ;  /* 0x0000a40408130981 */ /* 0x000f28000c1e1900 */
[----:B------:R-:W4:Y:S04]  /*0830*/  @P0 LDG.E R22, desc[UR4][R8.64+0xb0] ;  /* 0x0000b00408160981 */ /* 0x000f28000c1e1900 */
[----:B------:R-:W4:Y:S04]  /*0840*/  @P4 LDG.E R25, desc[UR4][R8.64+0xf0] ;  /* 0x0000f00408194981 */ /* 0x000f28000c1e1900 */
[----:B------:R-:W4:Y:S04]  /*0850*/  @P0 LDG.E R21, desc[UR4][R8.64+0xac] ;  /* 0x0000ac0408150981 */ /* 0x000f28000c1e1900 */
[----:B------:R-:W4:Y:S01]  /*0860*/  @P1 LDG.E R23, desc[UR4][R8.64+0xb8] ;  /* 0x0000b80408171981 */ /* 0x000f22000c1e1900 */
[----:B--2---:R-:W-:-:S03]  /*0870*/  @P0 LOP3.LUT R13, R13, R18, RZ, 0x3c, !PT ;  /* 0x000000120d0d0212 */ /* 0x004fc600078e3cff */
[----:B------:R-:W2:Y:S01]  /*0880*/  @P1 LDG.E R18, desc[UR4][R8.64+0xbc] ;  /* 0x0000bc0408121981 */ /* 0x000ea2000c1e1900 */
[----:B---3--:R-:W-:-:S03]  /*0890*/  @P1 LOP3.LUT R13, R13, R20, RZ, 0x3c, !PT ;  /* 0x000000140d0d1212 */ /* 0x008fc600078e3cff */
[----:B------:R-:W3:Y:S01]  /*08a0*/  @P0 LDG.E R20, desc[UR4][R8.64+0xa8] ;  /* 0x0000a80408140981 */ /* 0x000ee2000c1e1900 */
[----:B----4-:R-:W-:-:S03]  /*08b0*/  @P2 LOP3.LUT R13, R13, R26, RZ, 0x3c, !PT ;  /* 0x0000001a0d0d2212 */ /* 0x010fc600078e3cff */
[----:B------:R-:W4:Y:S01]  /*08c0*/  @P5 LDG.E R26, desc[UR4][R8.64+0x104] ;  /* 0x00010404081a5981 */ /* 0x000f22000c1e1900 */
[----:B------:R-:W-:Y:S02]  /*08d0*/  @P3 LOP3.LUT R13, R13, R28, RZ, 0x3c, !PT ;  /* 0x0000001c0d0d3212 */ /* 0x000fe400078e3cff */
[----:B------:R-:W-:Y:S02]  /*08e0*/  @P0 LOP3.LUT R4, R4, R19, RZ, 0x3c, !PT ;  /* 0x0000001304040212 */ /* 0x000fe400078e3cff */
        /* <DEDUP_REMOVED lines=9> */
[----:B---3--:R-:W-:-:S03]  /*0980*/  @P0 LOP3.LUT R5, R5, R20, RZ, 0x3c, !PT ;  /* 0x0000001405050212 */ /* 0x008fc600078e3cff */
[----:B------:R-:W3:Y:S01]  /*0990*/  @P1 LDG.E R20, desc[UR4][R8.64+0xc4] ;  /* 0x0000c40408141981 */ /* 0x000ee2000c1e1900 */
[----:B--2---:R-:W-:-:S03]  /*09a0*/  @P1 LOP3.LUT R5, R5, R18, RZ, 0x3c, !PT ;  /* 0x0000001205051212 */ /* 0x004fc600078e3cff */
[----:B------:R-:W2:Y:S01]  /*09b0*/  @P3 LDG.E R18, desc[UR4][R8.64+0xe4] ;  /* 0x0000e40408123981 */ /* 0x000ea2000c1e1900 */
[----:B------:R-:W-:Y:S02]  /*09c0*/  LOP3.LUT P0, RZ, R24, 0x8000, RZ, 0xc0, !PT ;  /* 0x0000800018ff7812 */ /* 0x000fe4000780c0ff */
[----:B----4-:R-:W-:Y:S01]  /*09d0*/  @P5 LOP3.LUT R13, R13, R26, RZ, 0x3c, !PT ;  /* 0x0000001a0d0d5212 */ /* 0x010fe200078e3cff */
[----:B------:R-:W4:Y:S04]  /*09e0*/  @P2 LDG.E R24, desc[UR4][R8.64+0xd8] ;  /* 0x0000d80408182981 */ /* 0x000f28000c1e1900 */
[----:B------:R-:W4:Y:S01]  /*09f0*/  @P6 LDG.E R26, desc[UR4][R8.64+0x118] ;  /* 0x00011804081a6981 */ /* 0x000f22000c1e1900 */
[----:B------:R-:W-:Y:S02]  /*0a00*/  @P1 LOP3.LUT R2, R2, R19, RZ, 0x3c, !PT ;  /* 0x0000001302021212 */ /* 0x000fe400078e3cff */
[----:B------:R-:W-:Y:S01]  /*0a10*/  @P2 LOP3.LUT R5, R5, R22, RZ, 0x3c, !PT ;  /* 0x0000001605052212 */ /* 0x000fe200078e3cff */
[----:B------:R-:W4:Y:S04]  /*0a20*/  @P3 LDG.E R19, desc[UR4][R8.64+0xe8] ;  /* 0x0000e80408133981 */ /* 0x000f28000c1e1900 */
[----:B------:R-:W4:Y:S01]  /*0a30*/  @P4 LDG.E R22, desc[UR4][R8.64+0xf8] ;  /* 0x0000f80408164981 */ /* 0x000f22000c1e1900 */
[----:B------:R-:W-:-:S03]  /*0a40*/  @P2 LOP3.LUT R4, R4, R21, RZ, 0x3c, !PT ;  /* 0x0000001504042212 */ /* 0x000fc600078e3cff */
[----:B------:R-:W4:Y:S01]  /*0a50*/  @P4 LDG.E R21, desc[UR4][R8.64+0xf4] ;  /* 0x0000f40408154981 */ /* 0x000f22000c1e1900 */
[----:B------:R-:W-:-:S03]  /*0a60*/  @P2 LOP3.LUT R2, R2, R23, RZ, 0x3c, !PT ;  /* 0x0000001702022212 */ /* 0x000fc600078e3cff */
[----:B------:R-:W4:Y:S01]  /*0a70*/  @P4 LDG.E R23, desc[UR4][R8.64+0xfc] ;  /* 0x0000fc0408174981 */ /* 0x000f22000c1e1900 */
[----:B------:R-:W-:-:S03]  /*0a80*/  @P3 LOP3.LUT R4, R4, R25, RZ, 0x3c, !PT ;  /* 0x0000001904043212 */ /* 0x000fc600078e3cff */
[----:B------:R-:W4:Y:S04]  /*0a90*/  @P5 LDG.E R25, desc[UR4][R8.64+0x108] ;  /* 0x0001080408195981 */ /* 0x000f28000c1e1900 */
[----:B------:R-:W4:Y:S01]  /*0aa0*/  @P0 LDG.E R27, desc[UR4][R8.64+0x138] ;  /* 0x00013804081b0981 */ /* 0x000f22000c1e1900 */
[----:B---3--:R-:W-:-:S03]  /*0ab0*/  @P1 LOP3.LUT R3, R3, R20, RZ, 0x3c, !PT ;  /* 0x0000001403031212 */ /* 0x008fc600078e3cff */
[----:B------:R-:W3:Y:S01]  /*0ac0*/  @P3 LDG.E R20, desc[UR4][R8.64+0xec] ;  /* 0x0000ec0408143981 */ /* 0x000ee2000c1e1900 */
[----:B--2---:R-:W-:-:S03]  /*0ad0*/  @P3 LOP3.LUT R5, R5, R18, RZ, 0x3c, !PT ;  /* 0x0000001205053212 */ /* 0x004fc600078e3cff */
[----:B------:R-:W2:Y:S01]  /*0ae0*/  @P5 LDG.E R18, desc[UR4][R8.64+0x10c] ;  /* 0x00010c0408125981 */ /* 0x000ea2000c1e1900 */
        /* <DEDUP_REMOVED lines=22> */
[----:B------:R-:W-:-:S05]  /*0c50*/  VIADD R17, R17, 0x10 ;  /* 0x0000001011117836 */ /* 0x000fca0000000000 */
[----:B------:R-:W-:Y:S02]  /*0c60*/  ISETP.NE.AND P1, PT, R17, 0x20, PT ;  /* 0x000000201100780c */ /* 0x000fe40003f25270 */
[----:B------:R-:W-:Y:S02]  /*0c70*/  @P5 LOP3.LUT R2, R2, R19, RZ, 0x3c, !PT ;  /* 0x0000001302025212 */ /* 0x000fe400078e3cff */
[----:B------:R-:W-:Y:S02]  /*0c80*/  @P6 LOP3.LUT R4, R4, R21, RZ, 0x3c, !PT ;  /* 0x0000001504046212 */ /* 0x000fe400078e3cff */
[----:B------:R-:W-:Y:S02]  /*0c90*/  @P6 LOP3.LUT R5, R5, R22, RZ, 0x3c, !PT ;  /* 0x0000001605056212 */ /* 0x000fe400078e3cff */
[----:B------:R-:W-:Y:S02]  /*0ca0*/  @P6 LOP3.LUT R2, R2, R23, RZ, 0x3c, !PT ;  /* 0x0000001702026212 */ /* 0x000fe400078e3cff */
[----:B------:R-:W-:-:S02]  /*0cb0*/  @P0 LOP3.LUT R4, R4, R25, RZ, 0x3c, !PT ;  /* 0x0000001904040212 */ /* 0x000fc400078e3cff */
[----:B------:R-:W-:Y:S02]  /*0cc0*/  @P0 LOP3.LUT R2, R2, R27, RZ, 0x3c, !PT ;  /* 0x0000001b02020212 */ /* 0x000fe400078e3cff */
[----:B---3--:R-:W-:-:S04]  /*0cd0*/  @P5 LOP3.LUT R3, R3, R20, RZ, 0x3c, !PT ;  /* 0x0000001403035212 */ /* 0x008fc800078e3cff */
[----:B--2---:R-:W-:Y:S02]  /*0ce0*/  @P6 LOP3.LUT R3, R3, R18, RZ, 0x3c, !PT ;  /* 0x0000001203036212 */ /* 0x004fe400078e3cff */
[----:B----4-:R-:W-:Y:S02]  /*0cf0*/  @P0 LOP3.LUT R5, R5, R24, RZ, 0x3c, !PT ;  /* 0x0000001805050212 */ /* 0x010fe400078e3cff */
[----:B------:R-:W-:Y:S01]  /*0d00*/  @P0 LOP3.LUT R3, R3, R26, RZ, 0x3c, !PT ;  /* 0x0000001a03030212 */ /* 0x000fe200078e3cff */
[----:B------:R-:W-:Y:S06]  /*0d10*/  @P1 BRA `(.L_x_4) ;  /* 0xfffffff400481947 */ /* 0x000fec000383ffff */
[----:B------:R-:W-:-:S05]  /*0d20*/  VIADD R15, R15, 0x1 ;  /* 0x000000010f0f7836 */ /* 0x000fca0000000000 */
[----:B------:R-:W-:-:S13]  /*0d30*/  ISETP.NE.AND P0, PT, R15, 0x5, PT ;  /* 0x000000050f00780c */ /* 0x000fda0003f05270 */
[----:B------:R-:W-:Y:S05]  /*0d40*/  @P0 BRA `(.L_x_5) ;  /* 0xfffffff400240947 */ /* 0x000fea000383ffff */
[----:B------:R-:W0:Y:S01]  /*0d50*/  LDC.64 R8, c[0x0][0x388] ;  /* 0x0000e200ff087b82 */ /* 0x000e220000000a00 */
[----:B------:R-:W-:Y:S01]  /*0d60*/  VIADD R12, R12, 0x1 ;  /* 0x000000010c0c7836 */ /* 0x000fe20000000000 */
[----:B------:R-:W-:-:S04]  /*0d70*/  LOP3.LUT R15, R0, 0x3, RZ, 0xc0, !PT ;  /* 0x00000003000f7812 */ /* 0x000fc800078ec0ff */
[----:B------:R-:W-:Y:S01]  /*0d80*/  ISETP.GE.U32.AND P0, PT, R12, R15, PT ;  /* 0x0000000f0c00720c */ /* 0x000fe20003f06070 */
[----:B0-----:R-:W-:-:S05]  /*0d90*/  IMAD.WIDE.U32 R8, R14, 0x30, R8 ;  /* 0x000000300e087825 */ /* 0x001fca00078e0008 */
[----:B------:R0:W-:Y:S04]  /*0da0*/  STG.E.64 desc[UR4][R8.64+0x8], R4 ;  /* 0x0000080408007986 */ /* 0x0001e8000c101b04 */
[----:B------:R0:W-:Y:S04]  /*0db0*/  STG.E.64 desc[UR4][R8.64+0x10], R2 ;  /* 0x0000100208007986 */ /* 0x0001e8000c101b04 */
[----:B------:R0:W-:Y:S01]  /*0dc0*/  STG.E desc[UR4][R8.64+0x4], R13 ;  /* 0x0000040d08007986 */ /* 0x0001e2000c101904 */
[----:B------:R-:W-:Y:S05]  /*0dd0*/  @!P0 BRA `(.L_x_6) ;  /* 0xfffffff000f08947 */ /* 0x000fea000383ffff */
.L_x_3:
[----:B------:R-:W-:Y:S05]  /*0de0*/  BSYNC.RECONVERGENT B1 ;  /* 0x0000000000017941 */ /* 0x000fea0003800200 */
.L_x_2:
[----:B------:R-:W-:Y:S01]  /*0df0*/  ISETP.GT.U32.AND P0, PT, R0, 0x3, PT ;  /* 0x000000030000780c */ /* 0x000fe20003f04070 */
[----:B------:R-:W-:Y:S01]  /*0e00*/  VIADD R10, R10, 0x1 ;  /* 0x000000010a0a7836 */ /* 0x000fe20000000000 */
[--C-:B------:R-:W-:Y:S02]  /*0e10*/  SHF.R.U64 R0, R0, 0x2, R11.reuse ;  /* 0x0000000200007819 */ /* 0x100fe4000000120b */
[----:B------:R-:W-:Y:S02]  /*0e20*/  ISETP.GT.U32.AND.EX P0, PT, R11, RZ, PT, P0 ;  /* 0x000000ff0b00720c */ /* 0x000fe40003f04100 */
[----:B------:R-:W-:-:S11]  /*0e30*/  SHF.R.U32.HI R11, RZ, 0x2, R11 ;  /* 0x00000002ff0b7819 */ /* 0x000fd6000001160b */
[----:B------:R-:W-:Y:S05]  /*0e40*/  @P0 BRA `(.L_x_7) ;  /* 0xfffffff000b40947 */ /* 0x000fea000383ffff */
.L_x_1:
[----:B------:R-:W-:Y:S05]  /*0e50*/  BSYNC.RECONVERGENT B0 ;  /* 0x0000000000007941 */ /* 0x000fea0003800200 */
.L_x_0:
[----:B------:R-:W1:Y:S01]  /*0e60*/  LDCU UR6, c[0x0][0x360] ;  /* 0x00006c00ff0677ac */ /* 0x000e620008000800 */
[----:B0-----:R-:W0:Y:S01]  /*0e70*/  S2R R7, SR_TID.X ;  /* 0x0000000000077919 */ /* 0x001e220000002100 */
[----:B------:R-:W0:Y:S01]  /*0e80*/  LDC.64 R4, c[0x0][0x388] ;  /* 0x0000e200ff047b82 */ /* 0x000e220000000a00 */
[----:B-1----:R-:W-:Y:S01]  /*0e90*/  I2FP.F32.U32 R3, UR6 ;  /* 0x0000000600037c45 */ /* 0x002fe20008201000 */
[----:B------:R-:W1:Y:S03]  /*0ea0*/  LDCU UR6, c[0x0][0x390] ;  /* 0x00007200ff0677ac */ /* 0x000e660008000800 */
[----:B------:R-:W2:Y:S01]  /*0eb0*/  MUFU.RCP R2, R3 ;  /* 0x0000000300027308 */ /* 0x000ea20000001000 */
[----:B0-----:R-:W-:Y:S01]  /*0ec0*/  IMAD.WIDE.U32 R4, R7, 0x30, R4 ;  /* 0x0000003007047825 */ /* 0x001fe200078e0004 */
[----:B-1----:R-:W-:-:S04]  /*0ed0*/  I2FP.F32.S32 R0, UR6 ;  /* 0x0000000600007c45 */ /* 0x002fc80008201400 */
[----:B------:R0:W-:Y:S01]  /*0ee0*/  STG.E.64 desc[UR4][R4.64+0x18], RZ ;  /* 0x000018ff04007986 */ /* 0x0001e2000c101b04 */
[----:B--2---:R-:W-:Y:S01]  /*0ef0*/  FFMA R9, -R3, R2, 1 ;  /* 0x3f80000003097423 */ /* 0x004fe20000000102 */
[----:B------:R-:W1:Y:S02]  /*0f00*/  FCHK P0, R0, R3 ;  /* 0x0000000300007302 */ /* 0x000e640000000000 */
[----:B------:R0:W-:Y:S01]  /*0f10*/  STG.E desc[UR4][R4.64+0x20], RZ ;  /* 0x000020ff04007986 */ /* 0x0001e2000c101904 */
[----:B------:R-:W-:-:S03]  /*0f20*/  FFMA R9, R2, R9, R2 ;  /* 0x0000000902097223 */ /* 0x000fc60000000002 */
[----:B------:R0:W-:Y:S01]  /*0f30*/  STG.E.64 desc[UR4][R4.64+0x28], RZ ;  /* 0x000028ff04007986 */ /* 0x0001e2000c101b04 */
[----:B------:R-:W-:-:S04]  /*0f40*/  FFMA R2, R0, R9, RZ ;  /* 0x0000000900027223 */ /* 0x000fc800000000ff */
[----:B------:R-:W-:-:S04]  /*0f50*/  FFMA R6, -R3, R2, R0 ;  /* 0x0000000203067223 */ /* 0x000fc80000000100 */
[----:B------:R-:W-:Y:S01]  /*0f60*/  FFMA R2, R9, R6, R2 ;  /* 0x0000000609027223 */ /* 0x000fe20000000002 */
[----:B01----:R-:W-:Y:S06]  /*0f70*/  @!P0 BRA `(.L_x_8) ;  /* 0x00000000000c8947 */ /* 0x003fec0003800000 */
[----:B------:R-:W-:-:S07]  /*0f80*/  MOV R2, 0xfa0 ;  /* 0x00000fa000027802 */ /* 0x000fce0000000f00 */
[----:B------:R-:W-:Y:S05]  /*0f90*/  CALL.REL.NOINC `($__internal_1_$__cuda_sm3x_div_rn_noftz_f32_slowpath) ;  /* 0x0000000c00387944 */ /* 0x000fea0003c00000 */
[----:B------:R-:W-:-:S07]  /*0fa0*/  IMAD.MOV.U32 R2, RZ, RZ, R0 ;  /* 0x000000ffff027224 */ /* 0x000fce00078e0000 */
.L_x_8:
[----:B------:R-:W0:Y:S01]  /*0fb0*/  F2I.TRUNC.NTZ R2, R2 ;  /* 0x0000000200027305 */ /* 0x000e22000020f100 */
[----:B------:R-:W1:Y:S01]  /*0fc0*/  LDCU.64 UR6, c[0x0][0x380] ;  /* 0x00007000ff0677ac */ /* 0x000e620008000a00 */
[----:B------:R-:W-:Y:S01]  /*0fd0*/  BSSY.RECONVERGENT B1, `(.L_x_9) ;  /* 0x00000a0000017945 */ /* 0x000fe20003800200 */
[----:B0-----:R-:W-:Y:S02]  /*0fe0*/  ISETP.GE.AND P0, PT, R2, 0x1, PT ;  /* 0x000000010200780c */ /* 0x001fe40003f06270 */
[----:B-1----:R-:W-:-:S04]  /*0ff0*/  LEA R6, P1, R7, UR6, 0x2 ;  /* 0x0000000607067c11 */ /* 0x002fc8000f8210ff */
[----:B------:R-:W-:-:S07]  /*1000*/  LEA.HI.X R7, R7, UR7, RZ, 0x2, P1 ;  /* 0x0000000707077c11 */ /* 0x000fce00088f14ff */
[----:B------:R-:W-:Y:S05]  /*1010*/  @!P0 BRA `(.L_x_10) ;  /* 0x00000008006c8947 */ /* 0x000fea0003800000 */
[----:B------:R-:W-:Y:S01]  /*1020*/  ISETP.NE.AND P0, PT, R2, 0x1, PT ;  /* 0x000000010200780c */ /* 0x000fe20003f05270 */
[----:B------:R-:W-:-:S12]  /*1030*/  BSSY.RECONVERGENT B0, `(.L_x_11) ;  /* 0x0000068000007945 */ /* 0x000fd80003800200 */
[----:B------:R-:W-:Y:S05]  /*1040*/  @!P0 BRA `(.L_x_12) ;  /* 0x0000000400988947 */ /* 0x000fea0003800000 */
[----:B------:R-:W-:-:S05]  /*1050*/  LOP3.LUT R3, R2, 0x7ffffffe, RZ, 0xc0, !PT ;  /* 0x7ffffffe02037812 */ /* 0x000fca00078ec0ff */
[----:B------:R-:W-:-:S07]  /*1060*/  IMAD.MOV R3, RZ, RZ, -R3 ;  /* 0x000000ffff037224 */ /* 0x000fce00078e0a03 */
.L_x_23:
[----:B------:R-:W2:Y:S04]  /*1070*/  LDG.E.64 R14, desc[UR4][R4.64] ;  /* 0x00000004040e7981 */ /* 0x000ea8000c1e1b00 */
[----:B0-----:R-:W3:Y:S04]  /*1080*/  LDG.E.64 R8, desc[UR4][R4.64+0x10] ;  /* 0x0000100404087981 */ /* 0x001ee8000c1e1b00 */
[----:B------:R-:W4:Y:S01]  /*1090*/  LDG.E.64 R10, desc[UR4][R4.64+0x8] ;  /* 0x00000804040a7981 */ /* 0x000f22000c1e1b00 */
[----:B------:R-:W-:Y:S01]  /*10a0*/  VIADD R3, R3, 0x2 ;  /* 0x0000000203037836 */ /* 0x000fe20000000000 */
[----:B------:R-:W-:Y:S04]  /*10b0*/  BSSY.RECONVERGENT B2, `(.L_x_13) ;  /* 0x0000026000027945 */ /* 0x000fe80003800200 */
[----:B------:R-:W-:-:S02]  /*10c0*/  ISETP.NE.AND P0, PT, R3, RZ, PT ;  /* 0x000000ff0300720c */ /* 0x000fc40003f05270 */
[----:B--2---:R-:W-:-:S04]  /*10d0*/  SHF.R.U32.HI R0, RZ, 0x2, R15 ;  /* 0x00000002ff007819 */ /* 0x004fc8000001160f */
[----:B------:R-:W-:Y:S01]  /*10e0*/  LOP3.LUT R0, R0, R15, RZ, 0x3c, !PT ;  /* 0x0000000f00007212 */ /* 0x000fe200078e3cff */
[----:B---3--:R-:W-:Y:S01]  /*10f0*/  IMAD.SHL.U32 R13, R9, 0x10, RZ ;  /* 0x00000010090d7824 */ /* 0x008fe200078e00ff */
[----:B------:R0:W-:Y:S01]  /*1100*/  STG.E.64 desc[UR4][R4.64+0x8], R8 ;  /* 0x0000080804007986 */ /* 0x0001e2000c101b04 */
[----:B----4-:R-:W-:Y:S02]  /*1110*/  SHF.R.U32.HI R15, RZ, 0x2, R10 ;  /* 0x00000002ff0f7819 */ /* 0x010fe4000001160a */
[----:B------:R-:W-:Y:S02]  /*1120*/  IMAD.SHL.U32 R12, R0, 0x2, RZ ;  /* 0x00000002000c7824 */ /* 0x000fe400078e00ff */
[----:B------:R-:W-:-:S03]  /*1130*/  LOP3.LUT R15, R15, R10, RZ, 0x3c, !PT ;  /* 0x0000000a0f0f7212 */ /* 0x000fc600078e3cff */
[----:B------:R-:W-:Y:S02]  /*1140*/  LOP3.LUT R12, R0, R12, R13, 0x96, !PT ;  /* 0x0000000c000c7212 */ /* 0x000fe400078e960d */
[----:B------:R-:W-:Y:S02]  /*1150*/  IMAD.SHL.U32 R10, R15, 0x2, RZ ;  /* 0x000000020f0a7824 */ /* 0x000fe400078e00ff */
[----:B------:R-:W-:-:S05]  /*1160*/  LOP3.LUT R12, R12, R9, RZ, 0x3c, !PT ;  /* 0x000000090c0c7212 */ /* 0x000fca00078e3cff */
[----:B------:R-:W-:-:S05]  /*1170*/  IMAD.SHL.U32 R0, R12, 0x10, RZ ;  /* 0x000000100c007824 */ /* 0x000fca00078e00ff */
[----:B------:R-:W-:Y:S01]  /*1180*/  LOP3.LUT R13, R15, R10, R0, 0x96, !PT ;  /* 0x0000000a0f0d7212 */ /* 0x000fe200078e9600 */
[C---:B------:R-:W-:Y:S01]  /*1190*/  VIADD R10, R14.reuse, 0xb0f8a ;  /* 0x000b0f8a0e0a7836 */ /* 0x040fe20000000000 */
[----:B------:R-:W-:Y:S01]  /*11a0*/  IADD3 R14, PT, PT, R14, 0x587c5, R12 ;  /* 0x000587c50e0e7810 */ /* 0x000fe20007ffe00c */
[----:B------:R-:W-:Y:S01]  /*11b0*/  IMAD.MOV.U32 R15, RZ, RZ, 0x2f800000 ;  /* 0x2f800000ff0f7424 */ /* 0x000fe200078e00ff */
[----:B------:R-:W-:Y:S02]  /*11c0*/  LOP3.LUT R13, R13, R12, RZ, 0x3c, !PT ;  /* 0x0000000c0d0d7212 */ /* 0x000fe400078e3cff */
[----:B------:R-:W-:Y:S01]  /*11d0*/  I2FP.F32.U32 R14, R14 ;  /* 0x0000000e000e7245 */ /* 0x000fe20000201000 */
[----:B------:R0:W-:Y:S02]  /*11e0*/  STG.E.64 desc[UR4][R4.64], R10 ;  /* 0x0000000a04007986 */ /* 0x0001e4000c101b04 */
[----:B------:R-:W-:Y:S02]  /*11f0*/  IMAD.IADD R0, R13, 0x1, R10 ;  /* 0x000000010d007824 */ /* 0x000fe400078e020a */
[----:B------:R-:W-:Y:S01]  /*1200*/  FFMA R14, R14, R15, 1.1641532182693481445e-10 ;  /* 0x2f0000000e0e7423 */ /* 0x000fe2000000000f */
[----:B------:R0:W-:Y:S02]  /*1210*/  STG.E.64 desc[UR4][R4.64+0x10], R12 ;  /* 0x0000100c04007986 */ /* 0x0001e4000c101b04 */
[----:B------:R-:W-:-:S05]  /*1220*/  I2FP.F32.U32 R0, R0 ;  /* 0x0000000000007245 */ /* 0x000fca0000201000 */
[----:B------:R-:W-:-:S04]  /*1230*/  FFMA R0, R0, R15, 1.1641532182693481445e-10 ;  /* 0x2f00000000007423 */ /* 0x000fc8000000000f */
[----:B------:R-:W-:-:S04]  /*1240*/  FMUL R15, R0, R0 ;  /* 0x00000000000f7220 */ /* 0x000fc80000400000 */
[----:B------:R-:W-:-:S04]  /*1250*/  FFMA R0, R14, R14, R15 ;  /* 0x0000000e0e007223 */ /* 0x000fc8000000000f */
[----:B------:R-:W-:Y:S01]  /*1260*/  VIADD R14, R0, 0xf3000000 ;  /* 0xf3000000000e7836 */ /* 0x000fe20000000000 */
[----:B------:R0:W1:Y:S04]  /*1270*/  MUFU.RSQ R15, R0 ;  /* 0x00000000000f7308 */ /* 0x0000680000001400 */
[----:B------:R-:W-:-:S13]  /*1280*/  ISETP.GT.U32.AND P1, PT, R14, 0x727fffff, PT ;  /* 0x727fffff0e00780c */ /* 0x000fda0003f24070 */
[----:B01----:R-:W-:Y:S05]  /*1290*/  @!P1 BRA `(.L_x_14) ;  /* 0x00000000000c9947 */ /* 0x003fea0003800000 */
[----:B------:R-:W-:-:S07]  /*12a0*/  MOV R19, 0x12c0 ;  /* 0x000012c000137802 */ /* 0x000fce0000000f00 */
[----:B------:R-:W-:Y:S05]  /*12b0*/  CALL.REL.NOINC `($__internal_0_$__cuda_sm20_sqrt_rn_f32_slowpath) ;  /* 0x0000000800147944 */ /* 0x000fea0003c00000 */
[----:B------:R-:W-:Y:S05]  /*12c0*/  BRA `(.L_x_15) ;  /* 0x0000000000107947 */ /* 0x000fea0003800000 */
.L_x_14:
[----:B------:R-:W-:Y:S01]  /*12d0*/  FMUL.FTZ R17, R0, R15 ;  /* 0x0000000f00117220 */ /* 0x000fe20000410000 */
[----:B------:R-:W-:-:S03]  /*12e0*/  FMUL.FTZ R15, R15, 0.5 ;  /* 0x3f0000000f0f7820 */ /* 0x000fc60000410000 */
[----:B------:R-:W-:-:S04]  /*12f0*/  FFMA R0, -R17, R17, R0 ;  /* 0x0000001111007223 */ /* 0x000fc80000000100 */
[----:B------:R-:W-:-:S07]  /*1300*/  FFMA R0, R0, R15, R17 ;  /* 0x0000000f00007223 */ /* 0x000fce0000000011 */
.L_x_15:
[----:B------:R-:W-:Y:S05]  /*1310*/  BSYNC.RECONVERGENT B2 ;  /* 0x0000000000027941 */ /* 0x000fea0003800200 */
.L_x_13:
[----:B------:R-:W-:Y:S01]  /*1320*/  FSETP.GTU.AND P1, PT, R0, 1, PT ;  /* 0x3f8000000000780b */ /* 0x000fe20003f2c000 */
[----:B------:R-:W-:-:S12]  /*1330*/  BSSY.RECONVERGENT B2, `(.L_x_16) ;  /* 0x0000008000027945 */ /* 0x000fd80003800200 */
[----:B------:R-:W-:Y:S05]  /*1340*/  @P1 BRA `(.L_x_17) ;  /* 0x0000000000181947 */ /* 0x000fea0003800000 */
[----:B------:R-:W2:Y:S02]  /*1350*/  LDG.E R0, desc[UR4][R6.64] ;  /* 0x0000000406007981 */ /* 0x000ea4000c1e1900 */
[----:B--2---:R-:W-:-:S05]  /*1360*/  FADD R15, R0, 1 ;  /* 0x3f800000000f7421 */ /* 0x004fca0000000000 */
[----:B------:R0:W-:Y:S04]  /*1370*/  STG.E desc[UR4][R6.64], R15 ;  /* 0x0000000f06007986 */ /* 0x0001e8000c101904 */
[----:B------:R0:W5:Y:S04]  /*1380*/  LDG.E.64 R10, desc[UR4][R4.64] ;  /* 0x00000004040a7981 */ /* 0x000168000c1e1b00 */
[----:B------:R0:W5:Y:S04]  /*1390*/  LDG.E.64 R8, desc[UR4][R4.64+0x8] ;  /* 0x0000080404087981 */ /* 0x000168000c1e1b00 */
[----:B------:R0:W5:Y:S02]  /*13a0*/  LDG.E.64 R12, desc[UR4][R4.64+0x10] ;  /* 0x00001004040c7981 */ /* 0x000164000c1e1b00 */
.L_x_17:
[----:B------:R-:W-:Y:S05]  /*13b0*/  BSYNC.RECONVERGENT B2 ;  /* 0x0000000000027941 */ /* 0x000fea0003800200 */
.L_x_16:
[----:B-----5:R-:W-:Y:S01]  /*13c0*/  SHF.R.U32.HI R0, RZ, 0x2, R11 ;  /* 0x00000002ff007819 */ /* 0x020fe2000001160b */
[----:B------:R1:W-:Y:S01]  /*13d0*/  STG.E.64 desc[UR4][R4.64+0x8], R12 ;  /* 0x0000080c04007986 */ /* 0x0003e2000c101b04 */
[----:B0-----:R-:W-:Y:S01]  /*13e0*/  SHF.R.U32.HI R15, RZ, 0x2, R8 ;  /* 0x00000002ff0f7819 */ /* 0x001fe20000011608 */
[----:B------:R-:W-:Y:S01]  /*13f0*/  BSSY.RECONVERGENT B2, `(.L_x_18) ;  /* 0x0000023000027945 */ /* 0x000fe20003800200 */
[----:B------:R-:W-:Y:S01]  /*1400*/  LOP3.LUT R0, R0, R11, RZ, 0x3c, !PT ;  /* 0x0000000b00007212 */ /* 0x000fe200078e3cff */
[----:B------:R-:W-:Y:S01]  /*1410*/  IMAD.SHL.U32 R11, R13, 0x10, RZ ;  /* 0x000000100d0b7824 */ /* 0x000fe200078e00ff */
[----:B------:R-:W-:-:S03]  /*1420*/  LOP3.LUT R15, R15, R8, RZ, 0x3c, !PT ;  /* 0x000000080f0f7212 */ /* 0x000fc600078e3cff */
[----:B------:R-:W-:Y:S02]  /*1430*/  IMAD.SHL.U32 R14, R0, 0x2, RZ ;  /* 0x00000002000e7824 */ /* 0x000fe400078e00ff */
[----:B------:R-:W-:-:S03]  /*1440*/  IMAD.SHL.U32 R8, R15, 0x2, RZ ;  /* 0x000000020f087824 */ /* 0x000fc600078e00ff */
[----:B------:R-:W-:Y:S01]  /*1450*/  LOP3.LUT R14, R0, R14, R11, 0x96, !PT ;  /* 0x0000000e000e7212 */ /* 0x000fe200078e960b */
[----:B------:R-:W-:-:S03]  /*1460*/  IMAD.MOV.U32 R11, RZ, RZ, 0x2f800000 ;  /* 0x2f800000ff0b7424 */ /* 0x000fc600078e00ff */
[----:B------:R-:W-:-:S05]  /*1470*/  LOP3.LUT R14, R14, R13, RZ, 0x3c, !PT ;  /* 0x0000000d0e0e7212 */ /* 0x000fca00078e3cff */
[----:B------:R-:W-:-:S05]  /*1480*/  IMAD.SHL.U32 R0, R14, 0x10, RZ ;  /* 0x000000100e007824 */ /* 0x000fca00078e00ff */
[----:B------:R-:W-:Y:S01]  /*1490*/  LOP3.LUT R15, R15, R8, R0, 0x96, !PT ;  /* 0x000000080f0f7212 */ /* 0x000fe200078e9600 */
[C---:B------:R-:W-:Y:S01]  /*14a0*/  VIADD R8, R10.reuse, 0xb0f8a ;  /* 0x000b0f8a0a087836 */ /* 0x040fe20000000000 */
[----:B------:R-:W-:Y:S02]  /*14b0*/  IADD3 R10, PT, PT, R10, 0x587c5, R14 ;  /* 0x000587c50a0a7810 */ /* 0x000fe40007ffe00e */
        /* <DEDUP_REMOVED lines=11> */
[----:B------:R1:W0:Y:S04]  /*1570*/  MUFU.RSQ R10, R11 ;  /* 0x0000000b000a7308 */ /* 0x0002280000001400 */
[----:B------:R-:W-:-:S13]  /*1580*/  ISETP.GT.U32.AND P1, PT, R0, 0x727fffff, PT ;  /* 0x727fffff0000780c */ /* 0x000fda0003f24070 */
[----:B01----:R-:W-:Y:S05]  /*1590*/  @!P1 BRA `(.L_x_19) ;  /* 0x0000000000109947 */ /* 0x003fea0003800000 */
[----:B------:R-:W-:Y:S01]  /*15a0*/  IMAD.MOV.U32 R0, RZ, RZ, R11 ;  /* 0x000000ffff007224 */ /* 0x000fe200078e000b */
[----:B------:R-:W-:-:S07]  /*15b0*/  MOV R19, 0x15d0 ;  /* 0x000015d000137802 */ /* 0x000fce0000000f00 */
[----:B------:R-:W-:Y:S05]  /*15c0*/  CALL.REL.NOINC `($__internal_0_$__cuda_sm20_sqrt_rn_f32_slowpath) ;  /* 0x0000000400507944 */ /* 0x000fea0003c00000 */
[----:B------:R-:W-:Y:S05]  /*15d0*/  BRA `(.L_x_20) ;  /* 0x0000000000107947 */ /* 0x000fea0003800000 */
.L_x_19:
[----:B------:R-:W-:Y:S01]  /*15e0*/  FMUL.FTZ R0, R11, R10 ;  /* 0x0000000a0b007220 */ /* 0x000fe20000410000 */
[----:B------:R-:W-:-:S03]  /*15f0*/  FMUL.FTZ R8, R10, 0.5 ;  /* 0x3f0000000a087820 */ /* 0x000fc60000410000 */
[----:B------:R-:W-:-:S04]  /*1600*/  FFMA R9, -R0, R0, R11 ;  /* 0x0000000000097223 */ /* 0x000fc8000000010b */
[----:B------:R-:W-:-:S07]  /*1610*/  FFMA R0, R9, R8, R0 ;  /* 0x0000000809007223 */ /* 0x000fce0000000000 */
.L_x_20:
[----:B------:R-:W-:Y:S05]  /*1620*/  BSYNC.RECONVERGENT B2 ;  /* 0x0000000000027941 */ /* 0x000fea0003800200 */
.L_x_18:
[----:B------:R-:W-:Y:S01]  /*1630*/  FSETP.GTU.AND P1, PT, R0, 1, PT ;  /* 0x3f8000000000780b */ /* 0x000fe20003f2c000 */
[----:B------:R-:W-:-:S12]  /*1640*/  BSSY.RECONVERGENT B2, `(.L_x_21) ;  /* 0x0000005000027945 */ /* 0x000fd80003800200 */
[----:B------:R-:W-:Y:S05]  /*1650*/  @P1 BRA `(.L_x_22) ;  /* 0x00000000000c1947 */ /* 0x000fea0003800000 */
[----:B------:R-:W2:Y:S02]  /*1660*/  LDG.E R0, desc[UR4][R6.64] ;  /* 0x0000000406007981 */ /* 0x000ea4000c1e1900 */
[----:B--2---:R-:W-:-:S05]  /*1670*/  FADD R9, R0, 1 ;  /* 0x3f80000000097421 */ /* 0x004fca0000000000 */
[----:B------:R0:W-:Y:S02]  /*1680*/  STG.E desc[UR4][R6.64], R9 ;  /* 0x0000000906007986 */ /* 0x0001e4000c101904 */
.L_x_22:
[----:B------:R-:W-:Y:S05]  /*1690*/  BSYNC.RECONVERGENT B2 ;  /* 0x0000000000027941 */ /* 0x000fea0003800200 */
.L_x_21:
[----:B------:R-:W-:Y:S05]  /*16a0*/  @P0 BRA `(.L_x_23) ;  /* 0xfffffff800700947 */ /* 0x000fea000383ffff */
.L_x_12:
[----:B------:R-:W-:Y:S05]  /*16b0*/  BSYNC.RECONVERGENT B0 ;  /* 0x0000000000007941 */ /* 0x000fea0003800200 */
.L_x_11:
[----:B------:R-:W-:-:S04]  /*16c0*/  LOP3.LUT R0, R2, 0x1, RZ, 0xc0, !PT ;  /* 0x0000000102007812 */ /* 0x000fc800078ec0ff */
[----:B------:R-:W-:-:S13]  /*16d0*/  ISETP.NE.U32.AND P0, PT, R0, 0x1, PT ;  /* 0x000000010000780c */ /* 0x000fda0003f05070 */
[----:B------:R-:W-:Y:S05]  /*16e0*/  @P0 BRA `(.L_x_10) ;  /* 0x0000000000b80947 */ /* 0x000fea0003800000 */
[----:B------:R-:W2:Y:S04]  /*16f0*/  LDG.E.64 R12, desc[UR4][R4.64] ;  /* 0x00000004040c7981 */ /* 0x000ea8000c1e1b00 */
[----:B0-----:R-:W3:Y:S04]  /*1700*/  LDG.E.64 R8, desc[UR4][R4.64+0x10] ;  /* 0x0000100404087981 */ /* 0x001ee8000c1e1b00 */
[----:B------:R-:W4:Y:S01]  /*1710*/  LDG.E.64 R10, desc[UR4][R4.64+0x8] ;  /* 0x00000804040a7981 */ /* 0x000f22000c1e1b00 */
[----:B------:R-:W-:Y:S01]  /*1720*/  BSSY.RECONVERGENT B0, `(.L_x_24) ;  /* 0x0000025000007945 */ /* 0x000fe20003800200 */
[----:B--2---:R-:W-:-:S04]  /*1730*/  SHF.R.U32.HI R0, RZ, 0x2, R13 ;  /* 0x00000002ff007819 */ /* 0x004fc8000001160d */
[----:B------:R-:W-:Y:S01]  /*1740*/  LOP3.LUT R0, R0, R13, RZ, 0x3c, !PT ;  /* 0x0000000d00007212 */ /* 0x000fe200078e3cff */
[----:B---3--:R-:W-:Y:S01]  /*1750*/  IMAD.SHL.U32 R3, R9, 0x10, RZ ;  /* 0x0000001009037824 */ /* 0x008fe200078e00ff */
[----:B------:R0:W-:Y:S01]  /*1760*/  STG.E.64 desc[UR4][R4.64+0x8], R8 ;  /* 0x0000080804007986 */ /* 0x0001e2000c101b04 */
[----:B----4-:R-:W-:Y:S02]  /*1770*/  SHF.R.U32.HI R15, RZ, 0x2, R10 ;  /* 0x00000002ff0f7819 */ /* 0x010fe4000001160a */
[----:B------:R-:W-:Y:S02]  /*1780*/  IMAD.SHL.U32 R13, R0, 0x2, RZ ;  /* 0x00000002000d7824 */ /* 0x000fe400078e00ff */
[----:B------:R-:W-:Y:S01]  /*1790*/  LOP3.LUT R15, R15, R10, RZ, 0x3c, !PT ;  /* 0x0000000a0f0f7212 */ /* 0x000fe200078e3cff */
[----:B------:R-:W-:Y:S02]  /*17a0*/  VIADD R10, R12, 0xb0f8a ;  /* 0x000b0f8a0c0a7836 */ /* 0x000fe40000000000 */
[----:B------:R-:W-:-:S02]  /*17b0*/  LOP3.LUT R14, R0, R13, R3, 0x96, !PT ;  /* 0x0000000d000e7212 */ /* 0x000fc400078e9603 */
[----:B------:R-:W-:Y:S02]  /*17c0*/  IMAD.SHL.U32 R3, R15, 0x2, RZ ;  /* 0x000000020f037824 */ /* 0x000fe400078e00ff */
[----:B------:R-:W-:Y:S01]  /*17d0*/  LOP3.LUT R14, R14, R9, RZ, 0x3c, !PT ;  /* 0x000000090e0e7212 */ /* 0x000fe200078e3cff */
[----:B------:R0:W-:Y:S03]  /*17e0*/  STG.E.64 desc[UR4][R4.64], R10 ;  /* 0x0000000a04007986 */ /* 0x0001e6000c101b04 */
[----:B------:R-:W-:Y:S01]  /*17f0*/  IADD3 R12, PT, PT, R12, 0x587c5, R14 ;  /* 0x000587c50c0c7810 */ /* 0x000fe20007ffe00e */
[----:B------:R-:W-:-:S03]  /*1800*/  IMAD.SHL.U32 R0, R14, 0x10, RZ ;  /* 0x000000100e007824 */ /* 0x000fc600078e00ff */
[----:B------:R-:W-:Y:S02]  /*1810*/  I2FP.F32.U32 R12, R12 ;  /* 0x0000000c000c7245 */ /* 0x000fe40000201000 */
[----:B------:R-:W-:Y:S01]  /*1820*/  LOP3.LUT R15, R15, R3, R0, 0x96, !PT ;  /* 0x000000030f0f7212 */ /* 0x000fe200078e9600 */
[----:B------:R-:W-:-:S03]  /*1830*/  IMAD.MOV.U32 R3, RZ, RZ, 0x2f800000 ;  /* 0x2f800000ff037424 */ /* 0x000fc600078e00ff */
[----:B------:R-:W-:Y:S01]  /*1840*/  LOP3.LUT R15, R15, R14, RZ, 0x3c, !PT ;  /* 0x0000000e0f0f7212 */ /* 0x000fe200078e3cff */
[----:B------:R-:W-:-:S04]  /*1850*/  FFMA R12, R12, R3, 1.1641532182693481445e-10 ;  /* 0x2f0000000c0c7423 */ /* 0x000fc80000000003 */
[----:B------:R-:W-:Y:S01]  /*1860*/  IMAD.IADD R0, R15, 0x1, R10 ;  /* 0x000000010f007824 */ /* 0x000fe200078e020a */
[----:B------:R0:W-:Y:S04]  /*1870*/  STG.E.64 desc[UR4][R4.64+0x10], R14 ;  /* 0x0000100e04007986 */ /* 0x0001e8000c101b04 */
        /* <DEDUP_REMOVED lines=11> */
.L_x_25:
[----:B------:R-:W-:Y:S01]  /*1930*/  FMUL.FTZ R5, R0, R3 ;  /* 0x0000000300057220 */ /* 0x000fe20000410000 */
[----:B------:R-:W-:-:S03]  /*1940*/  FMUL.FTZ R3, R3, 0.5 ;  /* 0x3f00000003037820 */ /* 0x000fc60000410000 */
[----:B------:R-:W-:-:S04]  /*1950*/  FFMA R0, -R5, R5, R0 ;  /* 0x0000000505007223 */ /* 0x000fc80000000100 */
[----:B------:R-:W-:-:S07]  /*1960*/  FFMA R0, R0, R3, R5 ;  /* 0x0000000300007223 */ /* 0x000fce0000000005 */
.L_x_26:
[----:B------:R-:W-:Y:S05]  /*1970*/  BSYNC.RECONVERGENT B0 ;  /* 0x0000000000007941 */ /* 0x000fea0003800200 */
.L_x_24:
[----:B------:R-:W-:-:S13]  /*1980*/  FSETP.GTU.AND P0, PT, R0, 1, PT ;  /* 0x3f8000000000780b */ /* 0x000fda0003f0c000 */
[----:B------:R-:W-:Y:S05]  /*1990*/  @P0 BRA `(.L_x_10) ;  /* 0x00000000000c0947 */ /* 0x000fea0003800000 */
[----:B------:R-:W2:Y:S02]  /*19a0*/  LDG.E R0, desc[UR4][R6.64] ;  /* 0x0000000406007981 */ /* 0x000ea4000c1e1900 */
[----:B--2---:R-:W-:-:S05]  /*19b0*/  FADD R3, R0, 1 ;  /* 0x3f80000000037421 */ /* 0x004fca0000000000 */
[----:B------:R1:W-:Y:S02]  /*19c0*/  STG.E desc[UR4][R6.64], R3 ;  /* 0x0000000306007986 */ /* 0x0003e4000c101904 */
.L_x_10:
[----:B------:R-:W-:Y:S05]  /*19d0*/  BSYNC.RECONVERGENT B1 ;  /* 0x0000000000017941 */ /* 0x000fea0003800200 */
.L_x_9:
[----:B------:R-:W2:Y:S01]  /*19e0*/  LDG.E R4, desc[UR4][R6.64] ;  /* 0x0000000406047981 */ /* 0x000ea2000c1e1900 */
[----:B------:R-:W-:Y:S01]  /*19f0*/  I2FP.F32.S32 R5, R2 ;  /* 0x0000000200057245 */ /* 0x000fe20000201400 */
[----:B------:R-:W-:Y:S03]  /*1a00*/  BSSY.RECONVERGENT B0, `(.L_x_27) ;  /* 0x000000e000007945 */ /* 0x000fe60003800200 */
[----:B------:R-:W1:Y:S02]  /*1a10*/  MUFU.RCP R0, R5 ;  /* 0x0000000500007308 */ /* 0x000e640000001000 */
[----:B-1----:R-:W-:-:S04]  /*1a20*/  FFMA R3, -R5, R0, 1 ;  /* 0x3f80000005037423 */ /* 0x002fc80000000100 */
[----:B------:R-:W-:Y:S02]  /*1a30*/  FFMA R0, R0, R3, R0 ;  /* 0x0000000300007223 */ /* 0x000fe40000000000 */
[----:B--2---:R-:W1:Y:S02]  /*1a40*/  FCHK P0, R4, R5 ;  /* 0x0000000504007302 */ /* 0x004e640000000000 */
[----:B------:R-:W-:-:S04]  /*1a50*/  FFMA R3, R0, R4, RZ ;  /* 0x0000000400037223 */ /* 0x000fc800000000ff */
[----:B------:R-:W-:-:S04]  /*1a60*/  FFMA R2, -R5, R3, R4 ;  /* 0x0000000305027223 */ /* 0x000fc80000000104 */
[----:B------:R-:W-:Y:S01]  /*1a70*/  FFMA R3, R0, R2, R3 ;  /* 0x0000000200037223 */ /* 0x000fe20000000003 */
[----:B-1----:R-:W-:Y:S06]  /*1a80*/  @!P0 BRA `(.L_x_28) ;  /* 0x0000000000148947 */ /* 0x002fec0003800000 */
[----:B------:R-:W-:Y:S01]  /*1a90*/  IMAD.MOV.U32 R0, RZ, RZ, R4 ;  /* 0x000000ffff007224 */ /* 0x000fe200078e0004 */
[----:B------:R-:W-:Y:S01]  /*1aa0*/  MOV R2, 0x1ad0 ;  /* 0x00001ad000027802 */ /* 0x000fe20000000f00 */
[----:B------:R-:W-:-:S07]  /*1ab0*/  IMAD.MOV.U32 R3, RZ, RZ, R5 ;  /* 0x000000ffff037224 */ /* 0x000fce00078e0005 */
[----:B0-----:R-:W-:Y:S05]  /*1ac0*/  CALL.REL.NOINC `($__internal_1_$__cuda_sm3x_div_rn_noftz_f32_slowpath) ;  /* 0x00000000006c7944 */ /* 0x001fea0003c00000 */
[----:B------:R-:W-:-:S07]  /*1ad0*/  IMAD.MOV.U32 R3, RZ, RZ, R0 ;  /* 0x000000ffff037224 */ /* 0x000fce00078e0000 */
.L_x_28:
[----:B------:R-:W-:Y:S05]  /*1ae0*/  BSYNC.RECONVERGENT B0 ;  /* 0x0000000000007941 */ /* 0x000fea0003800200 */
.L_x_27:
[----:B------:R-:W-:Y:S01]  /*1af0*/  STG.E desc[UR4][R6.64], R3 ;  /* 0x0000000306007986 */ /* 0x000fe2000c101904 */
[----:B------:R-:W-:Y:S05]  /*1b00*/  EXIT ;  /* 0x000000000000794d */ /* 0x000fea0003800000 */
        .weak           $__internal_0_$__cuda_sm20_sqrt_rn_f32_slowpath
        .type           $__internal_0_$__cuda_sm20_sqrt_rn_f32_slowpath,@function
        .size           $__internal_0_$__cuda_sm20_sqrt_rn_f32_slowpath,($__internal_1_$__cuda_sm3x_div_rn_noftz_f32_slowpath - $__internal_0_$__cuda_sm20_sqrt_rn_f32_slowpath)
$__internal_0_$__cuda_sm20_sqrt_rn_f32_slowpath:
[----:B------:R-:W-:-:S13]  /*1b10*/  LOP3.LUT P1, RZ, R0, 0x7fffffff, RZ, 0xc0, !PT ;  /* 0x7fffffff00ff7812 */ /* 0x000fda000782c0ff */
[----:B------:R-:W-:Y:S01]  /*1b20*/  @!P1 IMAD.MOV.U32 R14, RZ, RZ, R0 ;  /* 0x000000ffff0e9224 */ /* 0x000fe200078e0000 */
[----:B------:R-:W-:Y:S06]  /*1b30*/  @!P1 BRA `(.L_x_29) ;  /* 0x0000000000409947 */ /* 0x000fec0003800000 */
[----:B------:R-:W-:-:S13]  /*1b40*/  FSETP.GEU.FTZ.AND P1, PT, R0, RZ, PT ;  /* 0x000000ff0000720b */ /* 0x000fda0003f3e000 */
[----:B------:R-:W-:Y:S01]  /*1b50*/  @!P1 IMAD.MOV.U32 R14, RZ, RZ, 0x7fffffff ;  /* 0x7fffffffff0e9424 */ /* 0x000fe200078e00ff */
[----:B------:R-:W-:Y:S06]  /*1b60*/  @!P1 BRA `(.L_x_29) ;  /* 0x0000000000349947 */ /* 0x000fec0003800000 */
[----:B------:R-:W-:-:S13]  /*1b70*/  FSETP.GTU.FTZ.AND P1, PT, |R0|, +INF , PT ;  /* 0x7f8000000000780b */ /* 0x000fda0003f3c200 */
[----:B------:R-:W-:Y:S01]  /*1b80*/  @P1 FADD.FTZ R14, R0, 1 ;  /* 0x3f800000000e1421 */ /* 0x000fe20000010000 */
[----:B------:R-:W-:Y:S06]  /*1b90*/  @P1 BRA `(.L_x_29) ;  /* 0x0000000000281947 */ /* 0x000fec0003800000 */
[----:B------:R-:W-:-:S13]  /*1ba0*/  FSETP.NEU.FTZ.AND P1, PT, |R0|, +INF , PT ;  /* 0x7f8000000000780b */ /* 0x000fda0003f3d200 */
[----:B------:R-:W-:-:S04]  /*1bb0*/  @P1 FFMA R15, R0, 1.84467440737095516160e+19, RZ ;  /* 0x5f800000000f1823 */ /* 0x000fc800000000ff */
[----:B------:R-:W0:Y:S02]  /*1bc0*/  @P1 MUFU.RSQ R14, R15 ;  /* 0x0000000f000e1308 */ /* 0x000e240000001400 */
[----:B0-----:R-:W-:Y:S01]  /*1bd0*/  @P1 FMUL.FTZ R16, R15, R14 ;  /* 0x0000000e0f101220 */ /* 0x001fe20000410000 */
[----:B------:R-:W-:Y:S01]  /*1be0*/  @P1 FMUL.FTZ R18, R14, 0.5 ;  /* 0x3f0000000e121820 */ /* 0x000fe20000410000 */
[----:B------:R-:W-:Y:S02]  /*1bf0*/  @!P1 IMAD.MOV.U32 R14, RZ, RZ, R0 ;  /* 0x000000ffff0e9224 */ /* 0x000fe400078e0000 */
[----:B------:R-:W-:-:S04]  /*1c00*/  @P1 FADD.FTZ R17, -R16, -RZ ;  /* 0x800000ff10111221 */ /* 0x000fc80000010100 */
[----:B------:R-:W-:-:S04]  /*1c10*/  @P1 FFMA R17, R16, R17, R15 ;  /* 0x0000001110111223 */ /* 0x000fc8000000000f */
[----:B------:R-:W-:-:S04]  /*1c20*/  @P1 FFMA R17, R17, R18, R16 ;  /* 0x0000001211111223 */ /* 0x000fc80000000010 */
[----:B------:R-:W-:-:S07]  /*1c30*/  @P1 FMUL.FTZ R14, R17, 2.3283064365386962891e-10 ;  /* 0x2f800000110e1820 */ /* 0x000fce0000410000 */
.L_x_29:
[----:B------:R-:W-:Y:S02]  /*1c40*/  IMAD.MOV.U32 R0, RZ, RZ, R14 ;  /* 0x000000ffff007224 */ /* 0x000fe400078e000e */
[----:B------:R-:W-:Y:S02]  /*1c50*/  IMAD.MOV.U32 R14, RZ, RZ, R19 ;  /* 0x000000ffff0e7224 */ /* 0x000fe400078e0013 */
[----:B------:R-:W-:-:S04]  /*1c60*/  IMAD.MOV.U32 R15, RZ, RZ, 0x0 ;  /* 0x00000000ff0f7424 */ /* 0x000fc800078e00ff */
[----:B------:R-:W-:Y:S05]  /*1c70*/  RET.REL.NODEC R14 `(_Z20cu_calculate_pi_loopIfEvPT_P17curandStateXORWOWi) ;  /* 0xffffffe00ee07950 */ /* 0x000fea0003c3ffff */
        .weak           $__internal_1_$__cuda_sm3x_div_rn_noftz_f32_slowpath
        .type           $__internal_1_$__cuda_sm3x_div_rn_noftz_f32_slowpath,@function
        .size           $__internal_1_$__cuda_sm3x_div_rn_noftz_f32_slowpath,(.L_x_100 - $__internal_1_$__cuda_sm3x_div_rn_noftz_f32_slowpath)
$__internal_1_$__cuda_sm3x_div_rn_noftz_f32_slowpath:
[----:B------:R-:W-:Y:S01]  /*1c80*/  SHF.R.U32.HI R9, RZ, 0x17, R3 ;  /* 0x00000017ff097819 */ /* 0x000fe20000011603 */
[----:B------:R-:W-:Y:S01]  /*1c90*/  BSSY.RECONVERGENT B1, `(.L_x_30) ;  /* 0x0000062000017945 */ /* 0x000fe20003800200 */
[----:B------:R-:W-:Y:S02]  /*1ca0*/  SHF.R.U32.HI R8, RZ, 0x17, R0 ;  /* 0x00000017ff087819 */ /* 0x000fe40000011600 */
[----:B------:R-:W-:Y:S02]  /*1cb0*/  LOP3.LUT R14, R9, 0xff, RZ, 0xc0, !PT ;  /* 0x000000ff090e7812 */ /* 0x000fe400078ec0ff */
[----:B------:R-:W-:-:S03]  /*1cc0*/  LOP3.LUT R12, R8, 0xff, RZ, 0xc0, !PT ;  /* 0x000000ff080c7812 */ /* 0x000fc600078ec0ff */
[----:B------:R-:W-:Y:S02]  /*1cd0*/  VIADD R10, R14, 0xffffffff ;  /* 0xffffffff0e0a7836 */ /* 0x000fe40000000000 */
[----:B------:R-:W-:-:S03]  /*1ce0*/  VIADD R9, R12, 0xffffffff ;  /* 0xffffffff0c097836 */ /* 0x000fc60000000000 */
[----:B------:R-:W-:-:S04]  /*1cf0*/  ISETP.GT.U32.AND P0, PT, R10, 0xfd, PT ;  /* 0x000000fd0a00780c */ /* 0x000fc80003f04070 */
[----:B------:R-:W-:-:S13]  /*1d00*/  ISETP.GT.U32.OR P0, PT, R9, 0xfd, P0 ;  /* 0x000000fd0900780c */ /* 0x000fda0000704470 */
[----:B------:R-:W-:Y:S01]  /*1d10*/  @!P0 IMAD.MOV.U32 R8, RZ, RZ, RZ ;  /* 0x000000ffff088224 */ /* 0x000fe200078e00ff */
[----:B------:R-:W-:Y:S06]  /*1d20*/  @!P0 BRA `(.L_x_31) ;  /* 0x00000000005c8947 */ /* 0x000fec0003800000 */
[----:B------:R-:W-:Y:S02]  /*1d30*/  FSETP.GTU.FTZ.AND P0, PT, |R0|, +INF , PT ;  /* 0x7f8000000000780b */ /* 0x000fe40003f1c200 */
[----:B------:R-:W-:-:S04]  /*1d40*/  FSETP.GTU.FTZ.AND P1, PT, |R3|, +INF , PT ;  /* 0x7f8000000300780b */ /* 0x000fc80003f3c200 */
[----:B------:R-:W-:-:S13]  /*1d50*/  PLOP3.LUT P0, PT, P0, P1, PT, 0xf8, 0x8f ;  /* 0x00000000008f781c */ /* 0x000fda0000703f70 */
[----:B------:R-:W-:Y:S05]  /*1d60*/  @P0 BRA `(.L_x_32) ;  /* 0x00000004004c0947 */ /* 0x000fea0003800000 */
[----:B------:R-:W-:-:S13]  /*1d70*/  LOP3.LUT P0, RZ, R3, 0x7fffffff, R0, 0xc8, !PT ;  /* 0x7fffffff03ff7812 */ /* 0x000fda000780c800 */
[----:B------:R-:W-:Y:S05]  /*1d80*/  @!P0 BRA `(.L_x_33) ;  /* 0x00000004003c8947 */ /* 0x000fea0003800000 */
[C---:B------:R-:W-:Y:S02]  /*1d90*/  FSETP.NEU.FTZ.AND P0, PT, |R0|.reuse, +INF , PT ;  /* 0x7f8000000000780b */ /* 0x040fe40003f1d200 */
[----:B------:R-:W-:Y:S02]  /*1da0*/  FSETP.NEU.FTZ.AND P2, PT, |R3|, +INF , PT ;  /* 0x7f8000000300780b */ /* 0x000fe40003f5d200 */
[----:B------:R-:W-:-:S11]  /*1db0*/  FSETP.NEU.FTZ.AND P1, PT, |R0|, +INF , PT ;  /* 0x7f8000000000780b */ /* 0x000fd60003f3d200 */
[----:B------:R-:W-:Y:S05]  /*1dc0*/  @!P2 BRA !P0, `(.L_x_33) ;  /* 0x00000004002ca947 */ /* 0x000fea0004000000 */
[----:B------:R-:W-:-:S04]  /*1dd0*/  LOP3.LUT P0, RZ, R0, 0x7fffffff, RZ, 0xc0, !PT ;  /* 0x7fffffff00ff7812 */ /* 0x000fc8000780c0ff */
[----:B------:R-:W-:-:S13]  /*1de0*/  PLOP3.LUT P0, PT, P2, P0, PT, 0x2f, 0xf2 ;  /* 0x0000000000f2781c */ /* 0x000fda0001700577 */
[----:B------:R-:W-:Y:S05]  /*1df0*/  @P0 BRA `(.L_x_34) ;  /* 0x0000000400180947 */ /* 0x000fea0003800000 */
[----:B------:R-:W-:-:S04]  /*1e00*/  LOP3.LUT P0, RZ, R3, 0x7fffffff, RZ, 0xc0, !PT ;  /* 0x7fffffff03ff7812 */ /* 0x000fc8000780c0ff */
[----:B------:R-:W-:-:S13]  /*1e10*/  PLOP3.LUT P0, PT, P1, P0, PT, 0x2f, 0xf2 ;  /* 0x0000000000f2781c */ /* 0x000fda0000f00577 */
[----:B------:R-:W-:Y:S05]  /*1e20*/  @P0 BRA `(.L_x_35) ;  /* 0x0000000400000947 */ /* 0x000fea0003800000 */
[----:B------:R-:W-:Y:S02]  /*1e30*/  ISETP.GE.AND P0, PT, R9, RZ, PT ;  /* 0x000000ff0900720c */ /* 0x000fe40003f06270 */
[----:B------:R-:W-:-:S11]  /*1e40*/  ISETP.GE.AND P1, PT, R10, RZ, PT ;  /* 0x000000ff0a00720c */ /* 0x000fd60003f26270 */
[----:B------:R-:W-:Y:S02]  /*1e50*/  @P0 IMAD.MOV.U32 R8, RZ, RZ, RZ ;  /* 0x000000ffff080224 */ /* 0x000fe400078e00ff */
[----:B------:R-:W-:Y:S01]  /*1e60*/  @!P0 FFMA R0, R0, 1.84467440737095516160e+19, RZ ;  /* 0x5f80000000008823 */ /* 0x000fe200000000ff */
[----:B------:R-:W-:Y:S02]  /*1e70*/  @!P0 IMAD.MOV.U32 R8, RZ, RZ, -0x40 ;  /* 0xffffffc0ff088424 */ /* 0x000fe400078e00ff */
[----:B------:R-:W-:Y:S02]  /*1e80*/  @!P1 FFMA R3, R3, 1.84467440737095516160e+19, RZ ;  /* 0x5f80000003039823 */ /* 0x000fe400000000ff */
[----:B------:R-:W-:-:S07]  /*1e90*/  @!P1 VIADD R8, R8, 0x40 ;  /* 0x0000004008089836 */ /* 0x000fce0000000000 */
.L_x_31:
[----:B------:R-:W-:Y:S01]  /*1ea0*/  LEA R10, R14, 0xc0800000, 0x17 ;  /* 0xc08000000e0a7811 */ /* 0x000fe200078eb8ff */
[----:B------:R-:W-:Y:S04]  /*1eb0*/  BSSY.RECONVERGENT B2, `(.L_x_36) ;  /* 0x0000036000027945 */ /* 0x000fe80003800200 */
[----:B------:R-:W-:Y:S02]  /*1ec0*/  IMAD.IADD R10, R3, 0x1, -R10 ;  /* 0x00000001030a7824 */ /* 0x000fe400078e0a0a */
[----:B------:R-:W-:Y:S02]  /*1ed0*/  VIADD R3, R12, 0xffffff81 ;  /* 0xffffff810c037836 */ /* 0x000fe40000000000 */
[----:B------:R-:W0:Y:S01]  /*1ee0*/  MUFU.RCP R9, R10 ;  /* 0x0000000a00097308 */ /* 0x000e220000001000 */
[----:B------:R-:W-:Y:S01]  /*1ef0*/  FADD.FTZ R11, -R10, -RZ ;  /* 0x800000ff0a0b7221 */ /* 0x000fe20000010100 */
[----:B------:R-:W-:-:S03]  /*1f00*/  IMAD R0, R3, -0x800000, R0 ;  /* 0xff80000003007824 */ /* 0x000fc600078e0200 */
[----:B0-----:R-:W-:-:S04]  /*1f10*/  FFMA R12, R9, R11, 1 ;  /* 0x3f800000090c7423 */ /* 0x001fc8000000000b */
[----:B------:R-:W-:-:S04]  /*1f20*/  FFMA R16, R9, R12, R9 ;  /* 0x0000000c09107223 */ /* 0x000fc80000000009 */
[----:B------:R-:W-:-:S04]  /*1f30*/  FFMA R9, R0, R16, RZ ;  /* 0x0000001000097223 */ /* 0x000fc800000000ff */
[----:B------:R-:W-:-:S04]  /*1f40*/  FFMA R12, R11, R9, R0 ;  /* 0x000000090b0c7223 */ /* 0x000fc80000000000 */
[----:B------:R-:W-:Y:S01]  /*1f50*/  FFMA R13, R16, R12, R9 ;  /* 0x0000000c100d7223 */ /* 0x000fe20000000009 */
[----:B------:R-:W-:-:S03]  /*1f60*/  IADD3 R9, PT, PT, R3, 0x7f, -R14 ;  /* 0x0000007f03097810 */ /* 0x000fc60007ffe80e */
[----:B------:R-:W-:Y:S02]  /*1f70*/  FFMA R12, R11, R13, R0 ;  /* 0x0000000d0b0c7223 */ /* 0x000fe40000000000 */
[----:B------:R-:W-:Y:S02]  /*1f80*/  IMAD.IADD R9, R9, 0x1, R8 ;  /* 0x0000000109097824 */ /* 0x000fe400078e0208 */
[----:B------:R-:W-:-:S05]  /*1f90*/  FFMA R0, R16, R12, R13 ;  /* 0x0000000c10007223 */ /* 0x000fca000000000d */
[----:B------:R-:W-:-:S04]  /*1fa0*/  SHF.R.U32.HI R3, RZ, 0x17, R0 ;  /* 0x00000017ff037819 */ /* 0x000fc80000011600 */
[----:B------:R-:W-:-:S05]  /*1fb0*/  LOP3.LUT R3, R3, 0xff, RZ, 0xc0, !PT ;  /* 0x000000ff03037812 */ /* 0x000fca00078ec0ff */
[----:B------:R-:W-:-:S04]  /*1fc0*/  IMAD.IADD R11, R3, 0x1, R9 ;  /* 0x00000001030b7824 */ /* 0x000fc800078e0209 */
[----:B------:R-:W-:-:S05]  /*1fd0*/  VIADD R3, R11, 0xffffffff ;  /* 0xffffffff0b037836 */ /* 0x000fca0000000000 */
[----:B------:R-:W-:-:S13]  /*1fe0*/  ISETP.GE.U32.AND P0, PT, R3, 0xfe, PT ;  /* 0x000000fe0300780c */ /* 0x000fda0003f06070 */
[----:B------:R-:W-:Y:S05]  /*1ff0*/  @!P0 BRA `(.L_x_37) ;  /* 0x0000000000808947 */ /* 0x000fea0003800000 */
[----:B------:R-:W-:-:S13]  /*2000*/  ISETP.GT.AND P0, PT, R11, 0xfe, PT ;  /* 0x000000fe0b00780c */ /* 0x000fda0003f04270 */
[----:B------:R-:W-:Y:S05]  /*2010*/  @P0 BRA `(.L_x_38) ;  /* 0x00000000006c0947 */ /* 0x000fea0003800000 */
[----:B------:R-:W-:-:S13]  /*2020*/  ISETP.GE.AND P0, PT, R11, 0x1, PT ;  /* 0x000000010b00780c */ /* 0x000fda0003f06270 */
[----:B------:R-:W-:Y:S05]  /*2030*/  @P0 BRA `(.L_x_39) ;  /* 0x0000000000740947 */ /* 0x000fea0003800000 */
[----:B------:R-:W-:Y:S02]  /*2040*/  ISETP.GE.AND P0, PT, R11, -0x18, PT ;  /* 0xffffffe80b00780c */ /* 0x000fe40003f06270 */
[----:B------:R-:W-:-:S11]  /*2050*/  LOP3.LUT R0, R0, 0x80000000, RZ, 0xc0, !PT ;  /* 0x8000000000007812 */ /* 0x000fd600078ec0ff */
[----:B------:R-:W-:Y:S05]  /*2060*/  @!P0 BRA `(.L_x_39) ;  /* 0x0000000000688947 */ /* 0x000fea0003800000 */
[CCC-:B------:R-:W-:Y:S01]  /*2070*/  FFMA.RZ R3, R16.reuse, R12.reuse, R13.reuse ;  /* 0x0000000c10037223 */ /* 0x1c0fe2000000c00d */
[C---:B------:R-:W-:Y:S02]  /*2080*/  VIADD R10, R11.reuse, 0x20 ;  /* 0x000000200b0a7836 */ /* 0x040fe40000000000 */
[CCC-:B------:R-:W-:Y:S01]  /*2090*/  FFMA.RM R8, R16.reuse, R12.reuse, R13.reuse ;  /* 0x0000000c10087223 */ /* 0x1c0fe2000000400d */
[----:B------:R-:W-:Y:S02]  /*20a0*/  ISETP.NE.AND P2, PT, R11, RZ, PT ;  /* 0x000000ff0b00720c */ /* 0x000fe40003f45270 */
[----:B------:R-:W-:Y:S01]  /*20b0*/  LOP3.LUT R9, R3, 0x7fffff, RZ, 0xc0, !PT ;  /* 0x007fffff03097812 */ /* 0x000fe200078ec0ff */
[----:B------:R-:W-:Y:S01]  /*20c0*/  FFMA.RP R3, R16, R12, R13 ;  /* 0x0000000c10037223 */ /* 0x000fe2000000800d */
[----:B------:R-:W-:Y:S01]  /*20d0*/  ISETP.NE.AND P1, PT, R11, RZ, PT ;  /* 0x000000ff0b00720c */ /* 0x000fe20003f25270 */
[----:B------:R-:W-:Y:S01]  /*20e0*/  IMAD.MOV R11, RZ, RZ, -R11 ;  /* 0x000000ffff0b7224 */ /* 0x000fe200078e0a0b */
[----:B------:R-:W-:-:S02]  /*20f0*/  LOP3.LUT R9, R9, 0x800000, RZ, 0xfc, !PT ;  /* 0x0080000009097812 */ /* 0x000fc400078efcff */
[----:B------:R-:W-:Y:S02]  /*2100*/  FSETP.NEU.FTZ.AND P0, PT, R3, R8, PT ;  /* 0x000000080300720b */ /* 0x000fe40003f1d000 */
[----:B------:R-:W-:Y:S02]  /*2110*/  SHF.L.U32 R10, R9, R10, RZ ;  /* 0x0000000a090a7219 */ /* 0x000fe400000006ff */
[----:B------:R-:W-:Y:S02]  /*2120*/  SEL R8, R11, RZ, P2 ;  /* 0x000000ff0b087207 */ /* 0x000fe40001000000 */
[----:B------:R-:W-:Y:S02]  /*2130*/  ISETP.NE.AND P1, PT, R10, RZ, P1 ;  /* 0x000000ff0a00720c */ /* 0x000fe40000f25270 */
[----:B------:R-:W-:Y:S02]  /*2140*/  SHF.R.U32.HI R8, RZ, R8, R9 ;  /* 0x00000008ff087219 */ /* 0x000fe40000011609 */
[----:B------:R-:W-:-:S02]  /*2150*/  PLOP3.LUT P0, PT, P0, P1, PT, 0xf8, 0x8f ;  /* 0x00000000008f781c */ /* 0x000fc40000703f70 */
[----:B------:R-:W-:Y:S02]  /*2160*/  SHF.R.U32.HI R10, RZ, 0x1, R8 ;  /* 0x00000001ff0a7819 */ /* 0x000fe40000011608 */
[----:B------:R-:W-:-:S04]  /*2170*/  SEL R3, RZ, 0x1, !P0 ;  /* 0x00000001ff037807 */ /* 0x000fc80004000000 */
[----:B------:R-:W-:-:S04]  /*2180*/  LOP3.LUT R3, R3, 0x1, R10, 0xf8, !PT ;  /* 0x0000000103037812 */ /* 0x000fc800078ef80a */
[----:B------:R-:W-:-:S05]  /*2190*/  LOP3.LUT R3, R3, R8, RZ, 0xc0, !PT ;  /* 0x0000000803037212 */ /* 0x000fca00078ec0ff */
[----:B------:R-:W-:-:S05]  /*21a0*/  IMAD.IADD R3, R10, 0x1, R3 ;  /* 0x000000010a037824 */ /* 0x000fca00078e0203 */
[----:B------:R-:W-:Y:S01]  /*21b0*/  LOP3.LUT R0, R3, R0, RZ, 0xfc, !PT ;  /* 0x0000000003007212 */ /* 0x000fe200078efcff */
[----:B------:R-:W-:Y:S06]  /*21c0*/  BRA `(.L_x_39) ;  /* 0x0000000000107947 */ /* 0x000fec0003800000 */
.L_x_38:
[----:B------:R-:W-:-:S04]  /*21d0*/  LOP3.LUT R0, R0, 0x80000000, RZ, 0xc0, !PT ;  /* 0x8000000000007812 */ /* 0x000fc800078ec0ff */
[----:B------:R-:W-:Y:S01]  /*21e0*/  LOP3.LUT R0, R0, 0x7f800000, RZ, 0xfc, !PT ;  /* 0x7f80000000007812 */ /* 0x000fe200078efcff */
[----:B------:R-:W-:Y:S06]  /*21f0*/  BRA `(.L_x_39) ;  /* 0x0000000000047947 */ /* 0x000fec0003800000 */
.L_x_37:
[----:B------:R-:W-:-:S07]  /*2200*/  IMAD R0, R9, 0x800000, R0 ;  /* 0x0080000009007824 */ /* 0x000fce00078e0200 */
.L_x_39:
[----:B------:R-:W-:Y:S05]  /*2210*/  BSYNC.RECONVERGENT B2 ;  /* 0x0000000000027941 */ /* 0x000fea0003800200 */
.L_x_36:
[----:B------:R-:W-:Y:S05]  /*2220*/  BRA `(.L_x_40) ;  /* 0x0000000000207947 */ /* 0x000fea0003800000 */
.L_x_35:
[----:B------:R-:W-:-:S04]  /*2230*/  LOP3.LUT R0, R3, 0x80000000, R0, 0x48, !PT ;  /* 0x8000000003007812 */ /* 0x000fc800078e4800 */
[----:B------:R-:W-:Y:S01]  /*2240*/  LOP3.LUT R0, R0, 0x7f800000, RZ, 0xfc, !PT ;  /* 0x7f80000000007812 */ /* 0x000fe200078efcff */
[----:B------:R-:W-:Y:S06]  /*2250*/  BRA `(.L_x_40) ;  /* 0x0000000000147947 */ /* 0x000fec0003800000 */
.L_x_34:
[----:B------:R-:W-:Y:S01]  /*2260*/  LOP3.LUT R0, R3, 0x80000000, R0, 0x48, !PT ;  /* 0x8000000003007812 */ /* 0x000fe200078e4800 */
[----:B------:R-:W-:Y:S06]  /*2270*/  BRA `(.L_x_40) ;  /* 0x00000000000c7947 */ /* 0x000fec0003800000 */
.L_x_33:
[----:B------:R-:W0:Y:S01]  /*2280*/  MUFU.RSQ R0, -QNAN ;  /* 0xffc0000000007908 */ /* 0x000e220000001400 */
[----:B------:R-:W-:Y:S05]  /*2290*/  BRA `(.L_x_40) ;  /* 0x0000000000047947 */ /* 0x000fea0003800000 */
.L_x_32:
[----:B------:R-:W-:-:S07]  /*22a0*/  FADD.FTZ R0, R0, R3 ;  /* 0x0000000300007221 */ /* 0x000fce0000010000 */
.L_x_40:
[----:B------:R-:W-:Y:S05]  /*22b0*/  BSYNC.RECONVERGENT B1 ;  /* 0x0000000000017941 */ /* 0x000fea0003800200 */
.L_x_30:
[----:B------:R-:W-:-:S04]  /*22c0*/  IMAD.MOV.U32 R3, RZ, RZ, 0x0 ;  /* 0x00000000ff037424 */ /* 0x000fc800078e00ff */
[----:B0-----:R-:W-:Y:S05]  /*22d0*/  RET.REL.NODEC R2 `(_Z20cu_calculate_pi_loopIfEvPT_P17curandStateXORWOWi) ;  /* 0xffffffdc02487950 */ /* 0x001fea0003c3ffff */
.L_x_41:
[----:B------:R-:W-:-:S00]  /*22e0*/  BRA `(.L_x_41) ;  /* 0xfffffffc00fc7947 */ /* 0x000fc0000383ffff */
[----:B------:R-:W-:-:S00]  /*22f0*/  NOP ;  /* 0x0000000000007918 */ /* 0x000fc00000000000 */
        /* <DEDUP_REMOVED lines=8> */
.L_x_100:


//--------------------- .text._Z20cu_calculate_pi_loopIdEvPT_P17curandStateXORWOWi --------------------------
	.section	.text._Z20cu_calculate_pi_loopIdEvPT_P17curandStateXORWOWi,"ax",@progbits
	.align	128
        .global         _Z20cu_calculate_pi_loopIdEvPT_P17curandStateXORWOWi
        .type           _Z20cu_calculate_pi_loopIdEvPT_P17curandStateXORWOWi,@function
        .size           _Z20cu_calculate_pi_loopIdEvPT_P17curandStateXORWOWi,(.L_x_102 - _Z20cu_calculate_pi_loopIdEvPT_P17curandStateXORWOWi)
        .other          _Z20cu_calculate_pi_loopIdEvPT_P17curandStateXORWOWi,@"STO_CUDA_ENTRY STV_DEFAULT"
_Z20cu_calculate_pi_loopIdEvPT_P17curandStateXORWOWi:
.text._Z20cu_calculate_pi_loopIdEvPT_P17curandStateXORWOWi:
        /* <DEDUP_REMOVED lines=18> */
.L_x_49:
        /* <DEDUP_REMOVED lines=8> */
.L_x_48:
[----:B0-----:R-:W-:Y:S01]  /*01a0*/  IMAD.MOV.U32 R13, RZ, RZ, RZ ;  /* 0x000000ffff0d7224 */ /* 0x001fe200078e00ff */
[----:B------:R-:W-:Y:S01]  /*01b0*/  CS2R R2, SRZ ;  /* 0x0000000000027805 */ /* 0x000fe2000001ff00 */
[----:B------:R-:W-:Y:S01]  /*01c0*/  IMAD.MOV.U32 R15, RZ, RZ, RZ ;  /* 0x000000ffff0f7224 */ /* 0x000fe200078e00ff */
[----:B------:R-:W-:-:S07]  /*01d0*/  CS2R R4, SRZ ;  /* 0x0000000000047805 */ /* 0x000fce000001ff00 */
.L_x_47:
[----:B------:R-:W0:Y:S01]  /*01e0*/  S2R R14, SR_TID.X ;  /* 0x00000000000e7919 */ /* 0x000e220000002100 */
[----:B------:R-:W0:Y:S02]  /*01f0*/  LDC.64 R8, c[0x0][0x388] ;  /* 0x0000e200ff087b82 */ /* 0x000e240000000a00 */
[----:B0-----:R-:W-:-:S04]  /*0200*/  IMAD.WIDE.U32 R8, R14, 0x30, R8 ;  /* 0x000000300e087825 */ /* 0x001fc800078e0008 */
[----:B------:R-:W-:-:S05]  /*0210*/  IMAD.WIDE.U32 R8, R15, 0x4, R8 ;  /* 0x000000040f087825 */ /* 0x000fca00078e0008 */
[----:B------:R0:W5:Y:S01]  /*0220*/  LDG.E R16, desc[UR4][R8.64+0x4] ;  /* 0x0000040408107981 */ /* 0x000162000c1e1900 */
[----:B------:R-:W-:-:S07]  /*0230*/  IMAD.MOV.U32 R17, RZ, RZ, RZ ;  /* 0x000000ffff117224 */ /* 0x000fce00078e00ff */
.L_x_46:
        /* <DEDUP_REMOVED lines=186> */
.L_x_45:
[----:B------:R-:W-:Y:S05]  /*0de0*/  BSYNC.RECONVERGENT B1 ;  /* 0x0000000000017941 */ /* 0x000fea0003800200 */
.L_x_44:
[----:B------:R-:W-:Y:S01]  /*0df0*/  ISETP.GT.U32.AND P0, PT, R0, 0x3, PT ;  /* 0x000000030000780c */ /* 0x000fe20003f04070 */
[----:B------:R-:W-:Y:S01]  /*0e00*/  VIADD R10, R10, 0x1 ;  /* 0x000000010a0a7836 */ /* 0x000fe20000000000 */
[--C-:B------:R-:W-:Y:S02]  /*0e10*/  SHF.R.U64 R0, R0, 0x2, R11.reuse ;  /* 0x0000000200007819 */ /* 0x100fe4000000120b */
[----:B------:R-:W-:Y:S02]  /*0e20*/  ISETP.GT.U32.AND.EX P0, PT, R11, RZ, PT, P0 ;  /* 0x000000ff0b00720c */ /* 0x000fe40003f04100 */
[----:B------:R-:W-:-:S11]  /*0e30*/  SHF.R.U32.HI R11, RZ, 0x2, R11 ;  /* 0x00000002ff0b7819 */ /* 0x000fd6000001160b */
[----:B------:R-:W-:Y:S05]  /*0e40*/  @P0 BRA `(.L_x_49) ;  /* 0xfffffff000b40947 */ /* 0x000fea000383ffff */
.L_x_43:
[----:B------:R-:W-:Y:S05]  /*0e50*/  BSYNC.RECONVERGENT B0 ;  /* 0x0000000000007941 */ /* 0x000fea0003800200 */
.L_x_42:
[----:B------:R-:W1:Y:S01]  /*0e60*/  LDCU UR6, c[0x0][0x360] ;  /* 0x00006c00ff0677ac */ /* 0x000e620008000800 */
[----:B0-----:R-:W-:Y:S01]  /*0e70*/  IMAD.MOV.U32 R2, RZ, RZ, 0x1 ;  /* 0x00000001ff027424 */ /* 0x001fe200078e00ff */
[----:B------:R-:W0:Y:S01]  /*0e80*/  S2R R0, SR_TID.X ;  /* 0x0000000000007919 */ /* 0x000e220000002100 */
[----:B------:R-:W0:Y:S01]  /*0e90*/  LDC.64 R14, c[0x0][0x388] ;  /* 0x0000e200ff0e7b82 */ /* 0x000e220000000a00 */
[----:B-1----:R-:W1:Y:S01]  /*0ea0*/  I2F.F64.U32 R4, UR6 ;  /* 0x0000000600047d12 */ /* 0x002e620008201800 */
[----:B------:R-:W2:Y:S07]  /*0eb0*/  LDCU UR6, c[0x0][0x390] ;  /* 0x00007200ff0677ac */ /* 0x000eae0008000800 */
[----:B-1----:R-:W1:Y:S08]  /*0ec0*/  MUFU.RCP64H R3, R5 ;  /* 0x0000000500037308 */ /* 0x002e700000001800 */
[----:B--2---:R-:W2:Y:S01]  /*0ed0*/  I2F.F64 R8, UR6 ;  /* 0x0000000600087d12 */ /* 0x004ea20008201c00 */
[----:B-1----:R-:W-:Y:S01]  /*0ee0*/  DFMA R6, -R4, R2, 1 ;  /* 0x3ff000000406742b */ /* 0x002fe20000000102 */
[----:B--2---:R-:W-:-:S07]  /*0ef0*/  FSETP.GEU.AND P1, PT, |R9|, 6.5827683646048100446e-37, PT ;  /* 0x036000000900780b */ /* 0x004fce0003f2e200 */
[----:B------:R-:W-:-:S08]  /*0f00*/  DFMA R6, R6, R6, R6 ;  /* 0x000000060606722b */ /* 0x000fd00000000006 */
[----:B------:R-:W-:-:S08]  /*0f10*/  DFMA R6, R2, R6, R2 ;  /* 0x000000060206722b */ /* 0x000fd00000000002 */
[----:B------:R-:W-:-:S08]  /*0f20*/  DFMA R2, -R4, R6, 1 ;  /* 0x3ff000000402742b */ /* 0x000fd00000000106 */
[----:B------:R-:W-:Y:S01]  /*0f30*/  DFMA R2, R6, R2, R6 ;  /* 0x000000020602722b */ /* 0x000fe20000000006 */
[----:B0-----:R-:W-:-:S05]  /*0f40*/  IMAD.WIDE.U32 R6, R0, 0x30, R14 ;  /* 0x0000003000067825 */ /* 0x001fca00078e000e */
[----:B------:R0:W-:Y:S02]  /*0f50*/  STG.E.64 desc[UR4][R6.64+0x18], RZ ;  /* 0x000018ff06007986 */ /* 0x0001e4000c101b04 */
[----:B------:R-:W-:Y:S02]  /*0f60*/  DMUL R10, R8, R2 ;  /* 0x00000002080a7228 */ /* 0x000fe40000000000 */
[----:B------:R0:W-:Y:S04]  /*0f70*/  STG.E desc[UR4][R6.64+0x20], RZ ;  /* 0x000020ff06007986 */ /* 0x0001e8000c101904 */
[----:B------:R0:W-:Y:S02]  /*0f80*/  STG.E.64 desc[UR4][R6.64+0x28], RZ ;  /* 0x000028ff06007986 */ /* 0x0001e4000c101b04 */
[----:B------:R-:W-:-:S08]  /*0f90*/  DFMA R12, -R4, R10, R8 ;  /* 0x0000000a040c722b */ /* 0x000fd00000000108 */
[----:B------:R-:W-:-:S10]  /*0fa0*/  DFMA R2, R2, R12, R10 ;  /* 0x0000000c0202722b */ /* 0x000fd4000000000a */
[----:B------:R-:W-:-:S05]  /*0fb0*/  FFMA R10, RZ, R5, R3 ;  /* 0x00000005ff0a7223 */ /* 0x000fca0000000003 */
[----:B------:R-:W-:-:S13]  /*0fc0*/  FSETP.GT.AND P0, PT, |R10|, 1.469367938527859385e-39, PT ;  /* 0x001000000a00780b */ /* 0x000fda0003f04200 */
[----:B0-----:R-:W-:Y:S05]  /*0fd0*/  @P0 BRA P1, `(.L_x_50) ;  /* 0x0000000000180947 */ /* 0x001fea0000800000 */
[----:B------:R-:W-:Y:S01]  /*0fe0*/  IMAD.MOV.U32 R12, RZ, RZ, R8 ;  /* 0x000000ffff0c7224 */ /* 0x000fe200078e0008 */
[----:B------:R-:W-:Y:S01]  /*0ff0*/  MOV R14, 0x1040 ;  /* 0x00001040000e7802 */ /* 0x000fe20000000f00 */
[----:B------:R-:W-:Y:S02]  /*1000*/  IMAD.MOV.U32 R13, RZ, RZ, R9 ;  /* 0x000000ffff0d7224 */ /* 0x000fe400078e0009 */
[----:B------:R-:W-:Y:S02]  /*1010*/  IMAD.MOV.U32 R10, RZ, RZ, R4 ;  /* 0x000000ffff0a7224 */ /* 0x000fe400078e0004 */
[----:B------:R-:W-:-:S07]  /*1020*/  IMAD.MOV.U32 R11, RZ, RZ, R5 ;  /* 0x000000ffff0b7224 */ /* 0x000fce00078e0005 */
[----:B------:R-:W-:Y:S05]  /*1030*/  CALL.REL.NOINC `($__internal_2_$__cuda_sm20_div_rn_f64_full) ;  /* 0x0000000c00a07944 */ /* 0x000fea0003c00000 */
.L_x_50:
[----:B------:R-:W0:Y:S01]  /*1040*/  F2I.F64.TRUNC R26, R2 ;  /* 0x00000002001a7311 */ /* 0x000e22000030d100 */
        /* <DEDUP_REMOVED lines=11> */
.L_x_63:
[----:B------:R-:W2:Y:S04]  /*1100*/  LDG.E.64 R10, desc[UR4][R6.64] ;  /* 0x00000004060a7981 */ /* 0x000ea8000c1e1b00 */
[----:B0-----:R-:W3:Y:S04]  /*1110*/  LDG.E.64 R2, desc[UR4][R6.64+0x10] ;  /* 0x0000100406027981 */ /* 0x001ee8000c1e1b00 */
[----:B------:R-:W4:Y:S01]  /*1120*/  LDG.E.64 R24, desc[UR4][R6.64+0x8] ;  /* 0x0000080406187981 */ /* 0x000f22000c1e1b00 */
[----:B------:R-:W-:Y:S01]  /*1130*/  IMAD.MOV.U32 R18, RZ, RZ, 0x2f800000 ;  /* 0x2f800000ff127424 */ /* 0x000fe200078e00ff */
[----:B------:R-:W-:Y:S01]  /*1140*/  BSSY.RECONVERGENT B2, `(.L_x_55) ;  /* 0x0000030000027945 */ /* 0x000fe20003800200 */
[----:B------:R-:W-:-:S02]  /*1150*/  IMAD.MOV.U32 R16, RZ, RZ, 0x0 ;  /* 0x00000000ff107424 */ /* 0x000fc400078e00ff */
[----:B------:R-:W-:Y:S02]  /*1160*/  IMAD.MOV.U32 R17, RZ, RZ, 0x3fd80000 ;  /* 0x3fd80000ff117424 */ /* 0x000fe400078e00ff */
[----:B------:R-:W-:-:S05]  /*1170*/  VIADD R0, R0, 0x2 ;  /* 0x0000000200007836 */ /* 0x000fca0000000000 */
[----:B------:R-:W-:Y:S02]  /*1180*/  ISETP.NE.AND P0, PT, R0, RZ, PT ;  /* 0x000000ff0000720c */ /* 0x000fe40003f05270 */
        /* <DEDUP_REMOVED lines=15> */
[----:B------:R-:W-:-:S04]  /*1280*/  LOP3.LUT R9, R13, R9, R12, 0x96, !PT ;  /* 0x000000090d097212 */ /* 0x000fc800078e960c */
[----:B------:R-:W-:-:S05]  /*1290*/  LOP3.LUT R9, R9, R8, RZ, 0x3c, !PT ;  /* 0x0000000809097212 */ /* 0x000fca00078e3cff */
[----:B------:R-:W-:Y:S01]  /*12a0*/  IMAD.IADD R11, R9, 0x1, R24 ;  /* 0x00000001090b7824 */ /* 0x000fe200078e0218 */
[----:B------:R0:W-:Y:S04]  /*12b0*/  STG.E.64 desc[UR4][R6.64+0x10], R8 ;  /* 0x0000100806007986 */ /* 0x0001e8000c101b04 */
[----:B------:R-:W-:-:S05]  /*12c0*/  I2FP.F32.U32 R11, R11 ;  /* 0x0000000b000b7245 */ /* 0x000fca0000201000 */
[-C--:B------:R-:W-:Y:S01]  /*12d0*/  FFMA R19, R11, R18.reuse, 1.1641532182693481445e-10 ;  /* 0x2f0000000b137423 */ /* 0x080fe20000000012 */
[----:B------:R-:W-:-:S03]  /*12e0*/  FFMA R18, R10, R18, 1.1641532182693481445e-10 ;  /* 0x2f0000000a127423 */ /* 0x000fc60000000012 */
[----:B------:R-:W1:Y:S08]  /*12f0*/  F2F.F64.F32 R12, R19 ;  /* 0x00000013000c7310 */ /* 0x000e700000201800 */
[----:B------:R-:W2:Y:S01]  /*1300*/  F2F.F64.F32 R10, R18 ;  /* 0x00000012000a7310 */ /* 0x000ea20000201800 */
[----:B-1----:R-:W-:-:S08]  /*1310*/  DMUL R12, R12, R12 ;  /* 0x0000000c0c0c7228 */ /* 0x002fd00000000000 */
[----:B--2---:R-:W-:-:S06]  /*1320*/  DFMA R10, R10, R10, R12 ;  /* 0x0000000a0a0a722b */ /* 0x004fcc000000000c */
[----:B------:R-:W1:Y:S04]  /*1330*/  MUFU.RSQ64H R13, R11 ;  /* 0x0000000b000d7308 */ /* 0x000e680000001c00 */
[----:B------:R-:W-:-:S05]  /*1340*/  VIADD R12, R11, 0xfcb00000 ;  /* 0xfcb000000b0c7836 */ /* 0x000fca0000000000 */
[----:B------:R-:W-:Y:S01]  /*1350*/  ISETP.GE.U32.AND P1, PT, R12, 0x7ca00000, PT ;  /* 0x7ca000000c00780c */ /* 0x000fe20003f26070 */
[----:B-1----:R-:W-:-:S08]  /*1360*/  DMUL R14, R12, R12 ;  /* 0x0000000c0c0e7228 */ /* 0x002fd00000000000 */
[----:B------:R-:W-:-:S08]  /*1370*/  DFMA R14, R10, -R14, 1 ;  /* 0x3ff000000a0e742b */ /* 0x000fd0000000080e */
[----:B------:R-:W-:Y:S02]  /*1380*/  DFMA R16, R14, R16, 0.5 ;  /* 0x3fe000000e10742b */ /* 0x000fe40000000010 */
[----:B------:R-:W-:-:S08]  /*1390*/  DMUL R14, R12, R14 ;  /* 0x0000000e0c0e7228 */ /* 0x000fd00000000000 */
[----:B------:R-:W-:-:S08]  /*13a0*/  DFMA R14, R16, R14, R12 ;  /* 0x0000000e100e722b */ /* 0x000fd0000000000c */
[----:B------:R-:W-:Y:S02]  /*13b0*/  DMUL R16, R10, R14 ;  /* 0x0000000e0a107228 */ /* 0x000fe40000000000 */
[----:B------:R-:W-:Y:S02]  /*13c0*/  VIADD R21, R15, 0xfff00000 ;  /* 0xfff000000f157836 */ /* 0x000fe40000000000 */
[----:B------:R-:W-:-:S04]  /*13d0*/  IMAD.MOV.U32 R20, RZ, RZ, R14 ;  /* 0x000000ffff147224 */ /* 0x000fc800078e000e */
[----:B------:R-:W-:-:S08]  /*13e0*/  DFMA R18, R16, -R16, R10 ;  /* 0x800000101012722b */ /* 0x000fd0000000000a */
[----:B------:R-:W-:Y:S01]  /*13f0*/  DFMA R22, R18, R20, R16 ;  /* 0x000000141216722b */ /* 0x000fe20000000010 */
[----:B0-----:R-:W-:Y:S10]  /*1400*/  @!P1 BRA `(.L_x_56) ;  /* 0x00000000000c9947 */ /* 0x001ff40003800000 */
[----:B------:R-:W-:Y:S01]  /*1410*/  IMAD.MOV.U32 R15, RZ, RZ, R12 ;  /* 0x000000ffff0f7224 */ /* 0x000fe200078e000c */
[----:B------:R-:W-:-:S07]  /*1420*/  MOV R12, 0x1440 ;  /* 0x00001440000c7802 */ /* 0x000fce0000000f00 */
[----:B------:R-:W-:Y:S05]  /*1430*/  CALL.REL.NOINC `($__internal_3_$__cuda_sm20_dsqrt_rn_f64_mediumpath_v1) ;  /* 0x0000001000147944 */ /* 0x000fea0003c00000 */
.L_x_56:
[----:B------:R-:W-:Y:S05]  /*1440*/  BSYNC.RECONVERGENT B2 ;  /* 0x0000000000027941 */ /* 0x000fea0003800200 */
.L_x_55:
[----:B------:R-:W-:Y:S01]  /*1450*/  DSETP.GTU.AND P1, PT, R22, 1, PT ;  /* 0x3ff000001600742a */ /* 0x000fe20003f2c000 */
[----:B------:R-:W-:-:S13]  /*1460*/  BSSY.RECONVERGENT B2, `(.L_x_57) ;  /* 0x0000008000027945 */ /* 0x000fda0003800200 */
[----:B------:R-:W-:Y:S05]  /*1470*/  @P1 BRA `(.L_x_58) ;  /* 0x0000000000181947 */ /* 0x000fea0003800000 */
[----:B------:R-:W2:Y:S02]  /*1480*/  LDG.E.64 R2, desc[UR4][R4.64] ;  /* 0x0000000404027981 */ /* 0x000ea4000c1e1b00 */
[----:B--2---:R-:W-:-:S07]  /*1490*/  DADD R10, R2, 1 ;  /* 0x3ff00000020a7429 */ /* 0x004fce0000000000 */
[----:B------:R0:W-:Y:S04]  /*14a0*/  STG.E.64 desc[UR4][R4.64], R10 ;  /* 0x0000000a04007986 */ /* 0x0001e8000c101b04 */
[----:B------:R0:W5:Y:S04]  /*14b0*/  LDG.E.64 R24, desc[UR4][R6.64] ;  /* 0x0000000406187981 */ /* 0x000168000c1e1b00 */
[----:B------:R0:W5:Y:S04]  /*14c0*/  LDG.E.64 R2, desc[UR4][R6.64+0x8] ;  /* 0x0000080406027981 */ /* 0x000168000c1e1b00 */
[----:B------:R0:W5:Y:S02]  /*14d0*/  LDG.E.64 R8, desc[UR4][R6.64+0x10] ;  /* 0x0000100406087981 */ /* 0x000164000c1e1b00 */
.L_x_58:
[----:B------:R-:W-:Y:S05]  /*14e0*/  BSYNC.RECONVERGENT B2 ;  /* 0x0000000000027941 */ /* 0x000fea0003800200 */
.L_x_57:
[----:B0----5:R-:W-:Y:S01]  /*14f0*/  SHF.R.U32.HI R10, RZ, 0x2, R25 ;  /* 0x00000002ff0a7819 */ /* 0x021fe20000011619 */
[----:B------:R-:W-:Y:S01]  /*1500*/  IMAD.SHL.U32 R11, R9, 0x10, RZ ;  /* 0x00000010090b7824 */ /* 0x000fe200078e00ff */
[----:B------:R-:W-:Y:S01]  /*1510*/  SHF.R.U32.HI R13, RZ, 0x2, R2 ;  /* 0x00000002ff0d7819 */ /* 0x000fe20000011602 */
[----:B------:R-:W-:Y:S01]  /*1520*/  VIADD R18, R24, 0xb0f8a ;  /* 0x000b0f8a18127836 */ /* 0x000fe20000000000 */
[----:B------:R-:W-:Y:S01]  /*1530*/  LOP3.LUT R10, R10, R25, RZ, 0x3c, !PT ;  /* 0x000000190a0a7212 */ /* 0x000fe200078e3cff */
[----:B------:R-:W-:Y:S01]  /*1540*/  IMAD.MOV.U32 R22, RZ, RZ, 0x0 ;  /* 0x00000000ff167424 */ /* 0x000fe200078e00ff */
[----:B------:R-:W-:Y:S01]  /*1550*/  LOP3.LUT R13, R13, R2, RZ, 0x3c, !PT ;  /* 0x000000020d0d7212 */ /* 0x000fe200078e3cff */
[----:B------:R-:W-:Y:S01]  /*1560*/  IMAD.MOV.U32 R23, RZ, RZ, 0x3fd80000 ;  /* 0x3fd80000ff177424 */ /* 0x000fe200078e00ff */
[----:B------:R0:W-:Y:S01]  /*1570*/  STG.E.64 desc[UR4][R6.64+0x8], R8 ;  /* 0x0000080806007986 */ /* 0x0001e2000c101b04 */
[----:B------:R-:W-:Y:S01]  /*1580*/  IMAD.SHL.U32 R12, R10, 0x2, RZ ;  /* 0x000000020a0c7824 */ /* 0x000fe200078e00ff */
[----:B------:R-:W-:Y:S01]  /*1590*/  BSSY.RECONVERGENT B2, `(.L_x_59) ;  /* 0x000002c000027945 */ /* 0x000fe20003800200 */
[----:B------:R-:W-:-:S03]  /*15a0*/  IMAD.MOV.U32 R19, RZ, RZ, R3 ;  /* 0x000000ffff137224 */ /* 0x000fc600078e0003 */
[----:B------:R-:W-:Y:S01]  /*15b0*/  LOP3.LUT R12, R10, R12, R11, 0x96, !PT ;  /* 0x0000000c0a0c7212 */ /* 0x000fe200078e960b */
[----:B------:R-:W-:Y:S01]  /*15c0*/  IMAD.SHL.U32 R10, R13, 0x2, RZ ;  /* 0x000000020d0a7824 */ /* 0x000fe200078e00ff */
[----:B------:R0:W-:Y:S01]  /*15d0*/  STG.E.64 desc[UR4][R6.64], R18 ;  /* 0x0000001206007986 */ /* 0x0001e2000c101b04 */
[----:B------:R-:W-:Y:S01]  /*15e0*/  IMAD.MOV.U32 R11, RZ, RZ, 0x2f800000 ;  /* 0x2f800000ff0b7424 */ /* 0x000fe200078e00ff */
[----:B------:R-:W-:-:S04]  /*15f0*/  LOP3.LUT R14, R12, R9, RZ, 0x3c, !PT ;  /* 0x000000090c0e7212 */ /* 0x000fc800078e3cff */
[----:B------:R-:W-:Y:S01]  /*1600*/  IADD3 R24, PT, PT, R24, 0x587c5, R14 ;  /* 0x000587c518187810 */ /* 0x000fe20007ffe00e */
[----:B------:R-:W-:-:S03]  /*1610*/  IMAD.SHL.U32 R2, R14, 0x10, RZ ;  /* 0x000000100e027824 */ /* 0x000fc600078e00ff */
[----:B------:R-:W-:Y:S02]  /*1620*/  I2FP.F32.U32 R24, R24 ;  /* 0x0000001800187245 */ /* 0x000fe40000201000 */
[----:B------:R-:W-:-:S03]  /*1630*/  LOP3.LUT R15, R13, R10, R2, 0x96, !PT ;  /* 0x0000000a0d0f7212 */ /* 0x000fc600078e9602 */
[----:B------:R-:W-:Y:S01]  /*1640*/  FFMA R24, R24, R11, 1.1641532182693481445e-10 ;  /* 0x2f00000018187423 */ /* 0x000fe2000000000b */
[----:B------:R-:W-:-:S05]  /*1650*/  LOP3.LUT R15, R15, R14, RZ, 0x3c, !PT ;  /* 0x0000000e0f0f7212 */ /* 0x000fca00078e3cff */
[----:B------:R-:W-:Y:S01]  /*1660*/  IMAD.IADD R2, R15, 0x1, R18 ;  /* 0x000000010f027824 */ /* 0x000fe200078e0212 */
[----:B------:R0:W-:Y:S04]  /*1670*/  STG.E.64 desc[UR4][R6.64+0x10], R14 ;  /* 0x0000100e06007986 */ /* 0x0001e8000c101b04 */
[----:B------:R-:W-:-:S05]  /*1680*/  I2FP.F32.U32 R2, R2 ;  /* 0x0000000200027245 */ /* 0x000fca0000201000 */
[----:B------:R-:W-:Y:S02]  /*1690*/  FFMA R2, R2, R11, 1.1641532182693481445e-10 ;  /* 0x2f00000002027423 */ /* 0x000fe4000000000b */
[----:B------:R-:W-:Y:S08]  /*16a0*/  F2F.F64.F32 R10, R24 ;  /* 0x00000018000a7310 */ /* 0x000ff00000201800 */
[----:B------:R-:W1:Y:S02]  /*16b0*/  F2F.F64.F32 R12, R2 ;  /* 0x00000002000c7310 */ /* 0x000e640000201800 */
[----:B-1----:R-:W-:-:S08]  /*16c0*/  DMUL R12, R12, R12 ;  /* 0x0000000c0c0c7228 */ /* 0x002fd00000000000 */
[----:B------:R-:W-:-:S06]  /*16d0*/  DFMA R10, R10, R10, R12 ;  /* 0x0000000a0a0a722b */ /* 0x000fcc000000000c */
        /* <DEDUP_REMOVED lines=14> */
[----:B------:R-:W-:Y:S02]  /*17c0*/  IMAD.MOV.U32 R19, RZ, RZ, R21 ;  /* 0x000000ffff137224 */ /* 0x000fe400078e0015 */
[----:B------:R-:W-:Y:S01]  /*17d0*/  IMAD.MOV.U32 R15, RZ, RZ, R12 ;  /* 0x000000ffff0f7224 */ /* 0x000fe200078e000c */
[----:B------:R-:W-:Y:S01]  /*17e0*/  MOV R12, 0x1830 ;  /* 0x00001830000c7802 */ /* 0x000fe20000000f00 */
[----:B------:R-:W-:Y:S02]  /*17f0*/  IMAD.MOV.U32 R14, RZ, RZ, R22 ;  /* 0x000000ffff0e7224 */ /* 0x000fe400078e0016 */
[----:B------:R-:W-:Y:S02]  /*1800*/  IMAD.MOV.U32 R18, RZ, RZ, R20 ;  /* 0x000000ffff127224 */ /* 0x000fe400078e0014 */
[----:B------:R-:W-:-:S07]  /*1810*/  IMAD.MOV.U32 R21, RZ, RZ, R3 ;  /* 0x000000ffff157224 */ /* 0x000fce00078e0003 */
[----:B------:R-:W-:Y:S05]  /*1820*/  CALL.REL.NOINC `($__internal_3_$__cuda_sm20_dsqrt_rn_f64_mediumpath_v1) ;  /* 0x0000000c00187944 */ /* 0x000fea0003c00000 */
[----:B------:R-:W-:Y:S02]  /*1830*/  IMAD.MOV.U32 R24, RZ, RZ, R22 ;  /* 0x000000ffff187224 */ /* 0x000fe400078e0016 */
[----:B------:R-:W-:-:S07]  /*1840*/  IMAD.MOV.U32 R25, RZ, RZ, R23 ;  /* 0x000000ffff197224 */ /* 0x000fce00078e0017 */
.L_x_60:
[----:B------:R-:W-:Y:S05]  /*1850*/  BSYNC.RECONVERGENT B2 ;  /* 0x0000000000027941 */ /* 0x000fea0003800200 */
.L_x_59:
[----:B------:R-:W-:Y:S01]  /*1860*/  DSETP.GTU.AND P1, PT, R24, 1, PT ;  /* 0x3ff000001800742a */ /* 0x000fe20003f2c000 */
[----:B------:R-:W-:-:S13]  /*1870*/  BSSY.RECONVERGENT B2, `(.L_x_61) ;  /* 0x0000005000027945 */ /* 0x000fda0003800200 */
[----:B------:R-:W-:Y:S05]  /*1880*/  @P1 BRA `(.L_x_62) ;  /* 0x00000000000c1947 */ /* 0x000fea0003800000 */
[----:B------:R-:W2:Y:S02]  /*1890*/  LDG.E.64 R2, desc[UR4][R4.64] ;  /* 0x0000000404027981 */ /* 0x000ea4000c1e1b00 */
[----:B--2---:R-:W-:-:S07]  /*18a0*/  DADD R2, R2, 1 ;  /* 0x3ff0000002027429 */ /* 0x004fce0000000000 */
[----:B------:R0:W-:Y:S04]  /*18b0*/  STG.E.64 desc[UR4][R4.64], R2 ;  /* 0x0000000204007986 */ /* 0x0001e8000c101b04 */
.L_x_62:
[----:B------:R-:W-:Y:S05]  /*18c0*/  BSYNC.RECONVERGENT B2 ;  /* 0x0000000000027941 */ /* 0x000fea0003800200 */
.L_x_61:
[----:B------:R-:W-:Y:S05]  /*18d0*/  @P0 BRA `(.L_x_63) ;  /* 0xfffffff800080947 */ /* 0x000fea000383ffff */
.L_x_54:
[----:B------:R-:W-:Y:S05]  /*18e0*/  BSYNC.RECONVERGENT B1 ;  /* 0x0000000000017941 */ /* 0x000fea0003800200 */
.L_x_53:
[----:B------:R-:W-:-:S04]  /*18f0*/  LOP3.LUT R0, R26, 0x1, RZ, 0xc0, !PT ;  /* 0x000000011a007812 */ /* 0x000fc800078ec0ff */
[----:B------:R-:W-:-:S13]  /*1900*/  ISETP.NE.U32.AND P0, PT, R0, 0x1, PT ;  /* 0x000000010000780c */ /* 0x000fda0003f05070 */
[----:B------:R-:W-:Y:S05]  /*1910*/  @P0 BRA `(.L_x_52) ;  /* 0x0000000000fc0947 */ /* 0x000fea0003800000 */
[----:B0-----:R-:W2:Y:S04]  /*1920*/  LDG.E.64 R2, desc[UR4][R6.64] ;  /* 0x0000000406027981 */ /* 0x001ea8000c1e1b00 */
[----:B------:R-:W3:Y:S04]  /*1930*/  LDG.E.64 R10, desc[UR4][R6.64+0x10] ;  /* 0x00001004060a7981 */ /* 0x000ee8000c1e1b00 */
[----:B------:R-:W4:Y:S01]  /*1940*/  LDG.E.64 R14, desc[UR4][R6.64+0x8] ;  /* 0x00000804060e7981 */ /* 0x000f22000c1e1b00 */
[----:B------:R-:W-:Y:S01]  /*1950*/  IMAD.MOV.U32 R13, RZ, RZ, 0x2f800000 ;  /* 0x2f800000ff0d7424 */ /* 0x000fe200078e00ff */
[----:B------:R-:W-:Y:S01]  /*1960*/  BSSY.RECONVERGENT B1, `(.L_x_64) ;  /* 0x0000035000017945 */ /* 0x000fe20003800200 */
[----:B------:R-:W-:-:S02]  /*1970*/  IMAD.MOV.U32 R18, RZ, RZ, 0x0 ;  /* 0x00000000ff127424 */ /* 0x000fc400078e00ff */
[----:B------:R-:W-:Y:S01]  /*1980*/  IMAD.MOV.U32 R19, RZ, RZ, 0x3fd80000 ;  /* 0x3fd80000ff137424 */ /* 0x000fe200078e00ff */
        /* <DEDUP_REMOVED lines=13> */
[----:B------:R-:W-:-:S05]  /*1a60*/  IMAD.SHL.U32 R0, R8, 0x10, RZ ;  /* 0x0000001008007824 */ /* 0x000fca00078e00ff */
[----:B------:R-:W-:-:S04]  /*1a70*/  LOP3.LUT R9, R9, R3, R0, 0x96, !PT ;  /* 0x0000000309097212 */ /* 0x000fc800078e9600 */
[----:B------:R-:W-:-:S05]  /*1a80*/  LOP3.LUT R9, R9, R8, RZ, 0x3c, !PT ;  /* 0x0000000809097212 */ /* 0x000fca00078e3cff */
[----:B------:R-:W-:Y:S01]  /*1a90*/  IMAD.IADD R0, R9, 0x1, R14 ;  /* 0x0000000109007824 */ /* 0x000fe200078e020e */
[----:B------:R0:W-:Y:S04]  /*1aa0*/  STG.E.64 desc[UR4][R6.64+0x10], R8 ;  /* 0x0000100806007986 */ /* 0x0001e8000c101b04 */
[----:B------:R-:W-:-:S05]  /*1ab0*/  I2FP.F32.U32 R0, R0 ;  /* 0x0000000000007245 */ /* 0x000fca0000201000 */
[----:B------:R-:W-:Y:S01]  /*1ac0*/  FFMA R20, R0, R13, 1.1641532182693481445e-10 ;  /* 0x2f00000000147423 */ /* 0x000fe2000000000d */
[----:B------:R-:W-:-:S03]  /*1ad0*/  I2FP.F32.U32 R0, R2 ;  /* 0x0000000200007245 */ /* 0x000fc60000201000 */
[----:B------:R-:W1:Y:S02]  /*1ae0*/  F2F.F64.F32 R2, R20 ;  /* 0x0000001400027310 */ /* 0x000e640000201800 */
[----:B------:R-:W-:-:S06]  /*1af0*/  FFMA R0, R0, R13, 1.1641532182693481445e-10 ;  /* 0x2f00000000007423 */ /* 0x000fcc000000000d */
        /* <DEDUP_REMOVED lines=22> */
[----:B------:R-:W-:Y:S02]  /*1c60*/  IMAD.MOV.U32 R19, RZ, RZ, R23 ;  /* 0x000000ffff137224 */ /* 0x000fe400078e0017 */
[----:B------:R-:W-:-:S07]  /*1c70*/  IMAD.MOV.U32 R15, RZ, RZ, R2 ;  /* 0x000000ffff0f7224 */ /* 0x000fce00078e0002 */
[----:B------:R-:W-:Y:S05]  /*1c80*/  CALL.REL.NOINC `($__internal_3_$__cuda_sm20_dsqrt_rn_f64_mediumpath_v1) ;  /* 0x0000000800007944 */ /* 0x000fea0003c00000 */
[----:B------:R-:W-:Y:S02]  /*1c90*/  IMAD.MOV.U32 R24, RZ, RZ, R22 ;  /* 0x000000ffff187224 */ /* 0x000fe400078e0016 */
[----:B------:R-:W-:-:S07]  /*1ca0*/  IMAD.MOV.U32 R25, RZ, RZ, R23 ;  /* 0x000000ffff197224 */ /* 0x000fce00078e0017 */
.L_x_65:
[----:B------:R-:W-:Y:S05]  /*1cb0*/  BSYNC.RECONVERGENT B1 ;  /* 0x0000000000017941 */ /* 0x000fea0003800200 */
.L_x_64:
[----:B------:R-:W-:-:S14]  /*1cc0*/  DSETP.GTU.AND P0, PT, R24, 1, PT ;  /* 0x3ff000001800742a */ /* 0x000fdc0003f0c000 */
[----:B------:R-:W-:Y:S05]  /*1cd0*/  @P0 BRA `(.L_x_52) ;  /* 0x00000000000c0947 */ /* 0x000fea0003800000 */
[----:B------:R-:W2:Y:S02]  /*1ce0*/  LDG.E.64 R2, desc[UR4][R4.64] ;  /* 0x0000000404027981 */ /* 0x000ea4000c1e1b00 */
[----:B--2---:R-:W-:-:S07]  /*1cf0*/  DADD R2, R2, 1 ;  /* 0x3ff0000002027429 */ /* 0x004fce0000000000 */
[----:B------:R1:W-:Y:S04]  /*1d00*/  STG.E.64 desc[UR4][R4.64], R2 ;  /* 0x0000000204007986 */ /* 0x0003e8000c101b04 */
.L_x_52:
[----:B------:R-:W-:Y:S05]  /*1d10*/  BSYNC.RECONVERGENT B0 ;  /* 0x0000000000007941 */ /* 0x000fea0003800200 */
.L_x_51:
[----:B------:R-:W2:Y:S01]  /*1d20*/  LDG.E.64 R6, desc[UR4][R4.64] ;  /* 0x0000000404067981 */ /* 0x000ea2000c1e1b00 */
[----:B------:R-:W3:Y:S01]  /*1d30*/  I2F.F64 R26, R26 ;  /* 0x0000001a001a7312 */ /* 0x000ee20000201c00 */
[----:B01----:R-:W-:Y:S01]  /*1d40*/  IMAD.MOV.U32 R2, RZ, RZ, 0x1 ;  /* 0x00000001ff027424 */ /* 0x003fe200078e00ff */
[----:B------:R-:W-:Y:S06]  /*1d50*/  BSSY.RECONVERGENT B0, `(.L_x_66) ;  /* 0x0000014000007945 */ /* 0x000fec0003800200 */
[----:B---3--:R-:W0:Y:S02]  /*1d60*/  MUFU.RCP64H R3, R27 ;  /* 0x0000001b00037308 */ /* 0x008e240000001800 */
[----:B0-----:R-:W-:-:S08]  /*1d70*/  DFMA R8, -R26, R2, 1 ;  /* 0x3ff000001a08742b */ /* 0x001fd00000000102 */
[----:B------:R-:W-:-:S08]  /*1d80*/  DFMA R8, R8, R8, R8 ;  /* 0x000000080808722b */ /* 0x000fd00000000008 */
[----:B------:R-:W-:-:S08]  /*1d90*/  DFMA R8, R2, R8, R2 ;  /* 0x000000080208722b */ /* 0x000fd00000000002 */
[----:B------:R-:W-:-:S08]  /*1da0*/  DFMA R2, -R26, R8, 1 ;  /* 0x3ff000001a02742b */ /* 0x000fd00000000108 */
[----:B------:R-:W-:-:S08]  /*1db0*/  DFMA R2, R8, R2, R8 ;  /* 0x000000020802722b */ /* 0x000fd00000000008 */
[----:B--2---:R-:W-:Y:S01]  /*1dc0*/  DMUL R8, R2, R6 ;  /* 0x0000000602087228 */ /* 0x004fe20000000000 */
[----:B------:R-:W-:-:S07]  /*1dd0*/  FSETP.GEU.AND P1, PT, |R7|, 6.5827683646048100446e-37, PT ;  /* 0x036000000700780b */ /* 0x000fce0003f2e200 */
[----:B------:R-:W-:-:S08]  /*1de0*/  DFMA R10, -R26, R8, R6 ;  /* 0x000000081a0a722b */ /* 0x000fd00000000106 */
[----:B------:R-:W-:-:S10]  /*1df0*/  DFMA R2, R2, R10, R8 ;  /* 0x0000000a0202722b */ /* 0x000fd40000000008 */
[----:B------:R-:W-:-:S05]  /*1e00*/  FFMA R0, RZ, R27, R3 ;  /* 0x0000001bff007223 */ /* 0x000fca0000000003 */
[----:B------:R-:W-:-:S13]  /*1e10*/  FSETP.GT.AND P0, PT, |R0|, 1.469367938527859385e-39, PT ;  /* 0x001000000000780b */ /* 0x000fda0003f04200 */
[----:B------:R-:W-:Y:S05]  /*1e20*/  @P0 BRA P1, `(.L_x_67) ;  /* 0x0000000000180947 */ /* 0x000fea0000800000 */
[----:B------:R-:W-:Y:S01]  /*1e30*/  IMAD.MOV.U32 R12, RZ, RZ, R6 ;  /* 0x000000ffff0c7224 */ /* 0x000fe200078e0006 */
[----:B------:R-:W-:Y:S01]  /*1e40*/  MOV R14, 0x1e90 ;  /* 0x00001e90000e7802 */ /* 0x000fe20000000f00 */
[----:B------:R-:W-:Y:S02]  /*1e50*/  IMAD.MOV.U32 R13, RZ, RZ, R7 ;  /* 0x000000ffff0d7224 */ /* 0x000fe400078e0007 */
[----:B------:R-:W-:Y:S02]  /*1e60*/  IMAD.MOV.U32 R10, RZ, RZ, R26 ;  /* 0x000000ffff0a7224 */ /* 0x000fe400078e001a */
[----:B------:R-:W-:-:S07]  /*1e70*/  IMAD.MOV.U32 R11, RZ, RZ, R27 ;  /* 0x000000ffff0b7224 */ /* 0x000fce00078e001b */
[----:B------:R-:W-:Y:S05]  /*1e80*/  CALL.REL.NOINC `($__internal_2_$__cuda_sm20_div_rn_f64_full) ;  /* 0x00000000000c7944 */ /* 0x000fea0003c00000 */
.L_x_67:
[----:B------:R-:W-:Y:S05]  /*1e90*/  BSYNC.RECONVERGENT B0 ;  /* 0x0000000000007941 */ /* 0x000fea0003800200 */
.L_x_66:
[----:B------:R-:W-:Y:S01]  /*1ea0*/  STG.E.64 desc[UR4][R4.64], R2 ;  /* 0x0000000204007986 */ /* 0x000fe2000c101b04 */
[----:B------:R-:W-:Y:S05]  /*1eb0*/  EXIT ;  /* 0x000000000000794d */ /* 0x000fea0003800000 */
        .weak           $__internal_2_$__cuda_sm20_div_rn_f64_full
        .type           $__internal_2_$__cuda_sm20_div_rn_f64_full,@function
        .size           $__internal_2_$__cuda_sm20_div_rn_f64_full,($__internal_3_$__cuda_sm20_dsqrt_rn_f64_mediumpath_v1 - $__internal_2_$__cuda_sm20_div_rn_f64_full)
$__internal_2_$__cuda_sm20_div_rn_f64_full:
[C---:B------:R-:W-:Y:S01]  /*1ec0*/  FSETP.GEU.AND P0, PT, |R11|.reuse, 1.469367938527859385e-39, PT ;  /* 0x001000000b00780b */ /* 0x040fe20003f0e200 */
[----:B------:R-:W-:Y:S01]  /*1ed0*/  IMAD.MOV.U32 R18, RZ, RZ, 0x1 ;  /* 0x00000001ff127424 */ /* 0x000fe200078e00ff */
[----:B------:R-:W-:Y:S01]  /*1ee0*/  LOP3.LUT R8, R11, 0x800fffff, RZ, 0xc0, !PT ;  /* 0x800fffff0b087812 */ /* 0x000fe200078ec0ff */
[----:B------:R-:W-:Y:S01]  /*1ef0*/  BSSY.RECONVERGENT B1, `(.L_x_68) ;  /* 0x0000055000017945 */ /* 0x000fe20003800200 */
[C---:B------:R-:W-:Y:S02]  /*1f00*/  FSETP.GEU.AND P2, PT, |R13|.reuse, 1.469367938527859385e-39, PT ;  /* 0x001000000d00780b */ /* 0x040fe40003f4e200 */
[----:B------:R-:W-:Y:S01]  /*1f10*/  LOP3.LUT R9, R8, 0x3ff00000, RZ, 0xfc, !PT ;  /* 0x3ff0000008097812 */ /* 0x000fe200078efcff */
[----:B------:R-:W-:Y:S01]  /*1f20*/  IMAD.MOV.U32 R8, RZ, RZ, R10 ;  /* 0x000000ffff087224 */ /* 0x000fe200078e000a */
[----:B------:R-:W-:Y:S02]  /*1f30*/  LOP3.LUT R16, R13, 0x7ff00000, RZ, 0xc0, !PT ;  /* 0x7ff000000d107812 */ /* 0x000fe400078ec0ff */
[----:B------:R-:W-:-:S03]  /*1f40*/  LOP3.LUT R17, R11, 0x7ff00000, RZ, 0xc0, !PT ;  /* 0x7ff000000b117812 */ /* 0x000fc600078ec0ff */
[----:B------:R-:W-:Y:S01]  /*1f50*/  @!P0 DMUL R8, R10, 8.98846567431157953865e+307 ;  /* 0x7fe000000a088828 */ /* 0x000fe20000000000 */
[C---:B------:R-:W-:Y:S01]  /*1f60*/  ISETP.GE.U32.AND P1, PT, R16.reuse, R17, PT ;  /* 0x000000111000720c */ /* 0x040fe20003f26070 */
[----:B------:R-:W-:Y:S02]  /*1f70*/  IMAD.MOV.U32 R24, RZ, RZ, R16 ;  /* 0x000000ffff187224 */ /* 0x000fe400078e0010 */
[----:B------:R-:W-:Y:S01]  /*1f80*/  @!P2 LOP3.LUT R15, R11, 0x7ff00000, RZ, 0xc0, !PT ;  /* 0x7ff000000b0fa812 */ /* 0x000fe200078ec0ff */
[----:B------:R-:W-:Y:S01]  /*1f90*/  IMAD.MOV.U32 R25, RZ, RZ, R17 ;  /* 0x000000ffff197224 */ /* 0x000fe200078e0011 */
[----:B------:R-:W0:Y:S02]  /*1fa0*/  MUFU.RCP64H R19, R9 ;  /* 0x0000000900137308 */ /* 0x000e240000001800 */
[----:B------:R-:W-:Y:S01]  /*1fb0*/  @!P2 ISETP.GE.U32.AND P3, PT, R16, R15, PT ;  /* 0x0000000f1000a20c */ /* 0x000fe20003f66070 */
[----:B------:R-:W-:Y:S01]  /*1fc0*/  IMAD.MOV.U32 R15, RZ, RZ, 0x1ca00000 ;  /* 0x1ca00000ff0f7424 */ /* 0x000fe200078e00ff */
[----:B------:R-:W-:-:S04]  /*1fd0*/  @!P0 LOP3.LUT R25, R9, 0x7ff00000, RZ, 0xc0, !PT ;  /* 0x7ff0000009198812 */ /* 0x000fc800078ec0ff */
[----:B------:R-:W-:Y:S01]  /*1fe0*/  @!P2 SEL R21, R15, 0x63400000, !P3 ;  /* 0x634000000f15a807 */ /* 0x000fe20005800000 */
[----:B------:R-:W-:-:S03]  /*1ff0*/  VIADD R26, R25, 0xffffffff ;  /* 0xffffffff191a7836 */ /* 0x000fc60000000000 */
[----:B------:R-:W-:-:S04]  /*2000*/  @!P2 LOP3.LUT R22, R21, 0x80000000, R13, 0xf8, !PT ;  /* 0x800000001516a812 */ /* 0x000fc800078ef80d */
[----:B------:R-:W-:Y:S01]  /*2010*/  @!P2 LOP3.LUT R23, R22, 0x100000, RZ, 0xfc, !PT ;  /* 0x001000001617a812 */ /* 0x000fe200078efcff */
[----:B0-----:R-:W-:Y:S01]  /*2020*/  DFMA R2, R18, -R8, 1 ;  /* 0x3ff000001202742b */ /* 0x001fe20000000808 */
[----:B------:R-:W-:-:S07]  /*2030*/  @!P2 IMAD.MOV.U32 R22, RZ, RZ, RZ ;  /* 0x000000ffff16a224 */ /* 0x000fce00078e00ff */
[----:B------:R-:W-:-:S08]  /*2040*/  DFMA R2, R2, R2, R2 ;  /* 0x000000020202722b */ /* 0x000fd00000000002 */
[----:B------:R-:W-:Y:S01]  /*2050*/  DFMA R18, R18, R2, R18 ;  /* 0x000000021212722b */ /* 0x000fe20000000012 */
[----:B------:R-:W-:Y:S01]  /*2060*/  SEL R3, R15, 0x63400000, !P1 ;  /* 0x634000000f037807 */ /* 0x000fe20004800000 */
[----:B------:R-:W-:-:S03]  /*2070*/  IMAD.MOV.U32 R2, RZ, RZ, R12 ;  /* 0x000000ffff027224 */ /* 0x000fc600078e000c */
[----:B------:R-:W-:-:S03]  /*2080*/  LOP3.LUT R3, R3, 0x800fffff, R13, 0xf8, !PT ;  /* 0x800fffff03037812 */ /* 0x000fc600078ef80d */
[----:B------:R-:W-:-:S03]  /*2090*/  DFMA R20, R18, -R8, 1 ;  /* 0x3ff000001214742b */ /* 0x000fc60000000808 */
[----:B------:R-:W-:-:S05]  /*20a0*/  @!P2 DFMA R2, R2, 2, -R22 ;  /* 0x400000000202a82b */ /* 0x000fca0000000816 */
[----:B------:R-:W-:-:S05]  /*20b0*/  DFMA R18, R18, R20, R18 ;  /* 0x000000141212722b */ /* 0x000fca0000000012 */
[----:B------:R-:W-:-:S03]  /*20c0*/  @!P2 LOP3.LUT R24, R3, 0x7ff00000, RZ, 0xc0, !PT ;  /* 0x7ff000000318a812 */ /* 0x000fc600078ec0ff */
[----:B------:R-:W-:Y:S02]  /*20d0*/  DMUL R20, R18, R2 ;  /* 0x0000000212147228 */ /* 0x000fe40000000000 */
[----:B------:R-:W-:-:S05]  /*20e0*/  VIADD R17, R24, 0xffffffff ;  /* 0xffffffff18117836 */ /* 0x000fca0000000000 */
[----:B------:R-:W-:Y:S01]  /*20f0*/  ISETP.GT.U32.AND P0, PT, R17, 0x7feffffe, PT ;  /* 0x7feffffe1100780c */ /* 0x000fe20003f04070 */
[----:B------:R-:W-:-:S03]  /*2100*/  DFMA R22, R20, -R8, R2 ;  /* 0x800000081416722b */ /* 0x000fc60000000002 */
[----:B------:R-:W-:-:S05]  /*2110*/  ISETP.GT.U32.OR P0, PT, R26, 0x7feffffe, P0 ;  /* 0x7feffffe1a00780c */ /* 0x000fca0000704470 */
[----:B------:R-:W-:-:S08]  /*2120*/  DFMA R18, R18, R22, R20 ;  /* 0x000000161212722b */ /* 0x000fd00000000014 */
[----:B------:R-:W-:Y:S05]  /*2130*/  @P0 BRA `(.L_x_69) ;  /* 0x00000000006c0947 */ /* 0x000fea0003800000 */
[----:B------:R-:W-:Y:S01]  /*2140*/  LOP3.LUT R13, R11, 0x7ff00000, RZ, 0xc0, !PT ;  /* 0x7ff000000b0d7812 */ /* 0x000fe200078ec0ff */
[----:B------:R-:W-:-:S03]  /*2150*/  IMAD.MOV.U32 R20, RZ, RZ, RZ ;  /* 0x000000ffff147224 */ /* 0x000fc600078e00ff */
[CC--:B------:R-:W-:Y:S02]  /*2160*/  VIADDMNMX R12, R16.reuse, -R13.reuse, 0xb9600000, !PT ;  /* 0xb9600000100c7446 */ /* 0x0c0fe4000780090d */
[----:B------:R-:W-:Y:S02]  /*2170*/  ISETP.GE.U32.AND P0, PT, R16, R13, PT ;  /* 0x0000000d1000720c */ /* 0x000fe40003f06070 */
[----:B------:R-:W-:Y:S02]  /*2180*/  VIMNMX R12, PT, PT, R12, 0x46a00000, PT ;  /* 0x46a000000c0c7848 */ /* 0x000fe40003fe0100 */
[----:B------:R-:W-:-:S05]  /*2190*/  SEL R15, R15, 0x63400000, !P0 ;  /* 0x634000000f0f7807 */ /* 0x000fca0004000000 */
[----:B------:R-:W-:-:S04]  /*21a0*/  IMAD.IADD R12, R12, 0x1, -R15 ;  /* 0x000000010c0c7824 */ /* 0x000fc800078e0a0f */
[----:B------:R-:W-:-:S06]  /*21b0*/  VIADD R21, R12, 0x7fe00000 ;  /* 0x7fe000000c157836 */ /* 0x000fcc0000000000 */
[----:B------:R-:W-:-:S10]  /*21c0*/  DMUL R16, R18, R20 ;  /* 0x0000001412107228 */ /* 0x000fd40000000000 */
[----:B------:R-:W-:-:S13]  /*21d0*/  FSETP.GTU.AND P0, PT, |R17|, 1.469367938527859385e-39, PT ;  /* 0x001000001100780b */ /* 0x000fda0003f0c200 */
[----:B------:R-:W-:Y:S05]  /*21e0*/  @P0 BRA `(.L_x_70) ;  /* 0x0000000000940947 */ /* 0x000fea0003800000 */
[----:B------:R-:W-:Y:S01]  /*21f0*/  DFMA R2, R18, -R8, R2 ;  /* 0x800000081202722b */ /* 0x000fe20000000002 */
[----:B------:R-:W-:-:S09]  /*2200*/  IMAD.MOV.U32 R20, RZ, RZ, RZ ;  /* 0x000000ffff147224 */ /* 0x000fd200078e00ff */
[C---:B------:R-:W-:Y:S02]  /*2210*/  FSETP.NEU.AND P0, PT, R3.reuse, RZ, PT ;  /* 0x000000ff0300720b */ /* 0x040fe40003f0d000 */
[----:B------:R-:W-:-:S04]  /*2220*/  LOP3.LUT R11, R3, 0x80000000, R11, 0x48, !PT ;  /* 0x80000000030b7812 */ /* 0x000fc800078e480b */
[----:B------:R-:W-:-:S07]  /*2230*/  LOP3.LUT R21, R11, R21, RZ, 0xfc, !PT ;  /* 0x000000150b157212 */ /* 0x000fce00078efcff */
[----:B------:R-:W-:Y:S05]  /*2240*/  @!P0 BRA `(.L_x_70) ;  /* 0x00000000007c8947 */ /* 0x000fea0003800000 */
[----:B------:R-:W-:Y:S02]  /*2250*/  IMAD.MOV R3, RZ, RZ, -R12 ;  /* 0x000000ffff037224 */ /* 0x000fe400078e0a0c */
[----:B------:R-:W-:-:S06]  /*2260*/  IMAD.MOV.U32 R2, RZ, RZ, RZ ;  /* 0x000000ffff027224 */ /* 0x000fcc00078e00ff */
[----:B------:R-:W-:Y:S02]  /*2270*/  DFMA R2, R16, -R2, R18 ;  /* 0x800000021002722b */ /* 0x000fe40000000012 */
[----:B------:R-:W-:-:S04]  /*2280*/  DMUL.RP R18, R18, R20 ;  /* 0x0000001412127228 */ /* 0x000fc80000008000 */
[----:B------:R-:W-:-:S04]  /*2290*/  IADD3 R2, PT, PT, -R12, -0x43300000, RZ ;  /* 0xbcd000000c027810 */ /* 0x000fc80007ffe1ff */
[----:B------:R-:W-:Y:S02]  /*22a0*/  FSETP.NEU.AND P0, PT, |R3|, R2, PT ;  /* 0x000000020300720b */ /* 0x000fe40003f0d200 */
[----:B------:R-:W-:Y:S02]  /*22b0*/  LOP3.LUT R11, R19, R11, RZ, 0x3c, !PT ;  /* 0x0000000b130b7212 */ /* 0x000fe400078e3cff */
[----:B------:R-:W-:Y:S02]  /*22c0*/  FSEL R16, R18, R16, !P0 ;  /* 0x0000001012107208 */ /* 0x000fe40004000000 */
[----:B------:R-:W-:Y:S01]  /*22d0*/  FSEL R17, R11, R17, !P0 ;  /* 0x000000110b117208 */ /* 0x000fe20004000000 */
[----:B------:R-:W-:Y:S06]  /*22e0*/  BRA `(.L_x_70) ;  /* 0x0000000000547947 */ /* 0x000fec0003800000 */
.L_x_69:
[----:B------:R-:W-:-:S14]  /*22f0*/  DSETP.NAN.AND P0, PT, R12, R12, PT ;  /* 0x0000000c0c00722a */ /* 0x000fdc0003f08000 */
[----:B------:R-:W-:Y:S05]  /*2300*/  @P0 BRA `(.L_x_71) ;  /* 0x0000000000440947 */ /* 0x000fea0003800000 */
[----:B------:R-:W-:-:S14]  /*2310*/  DSETP.NAN.AND P0, PT, R10, R10, PT ;  /* 0x0000000a0a00722a */ /* 0x000fdc0003f08000 */
[----:B------:R-:W-:Y:S05]  /*2320*/  @P0 BRA `(.L_x_72) ;  /* 0x0000000000300947 */ /* 0x000fea0003800000 */
[----:B------:R-:W-:Y:S01]  /*2330*/  ISETP.NE.AND P0, PT, R24, R25, PT ;  /* 0x000000191800720c */ /* 0x000fe20003f05270 */
[----:B------:R-:W-:Y:S02]  /*2340*/  IMAD.MOV.U32 R16, RZ, RZ, 0x0 ;  /* 0x00000000ff107424 */ /* 0x000fe400078e00ff */
[----:B------:R-:W-:-:S10]  /*2350*/  IMAD.MOV.U32 R17, RZ, RZ, -0x80000 ;  /* 0xfff80000ff117424 */ /* 0x000fd400078e00ff */
[----:B------:R-:W-:Y:S05]  /*2360*/  @!P0 BRA `(.L_x_70) ;  /* 0x0000000000348947 */ /* 0x000fea0003800000 */
[----:B------:R-:W-:Y:S02]  /*2370*/  ISETP.NE.AND P0, PT, R24, 0x7ff00000, PT ;  /* 0x7ff000001800780c */ /* 0x000fe40003f05270 */
[----:B------:R-:W-:Y:S02]  /*2380*/  LOP3.LUT R17, R13, 0x80000000, R11, 0x48, !PT ;  /* 0x800000000d117812 */ /* 0x000fe400078e480b */
[----:B------:R-:W-:-:S13]  /*2390*/  ISETP.EQ.OR P0, PT, R25, RZ, !P0 ;  /* 0x000000ff1900720c */ /* 0x000fda0004702670 */
[----:B------:R-:W-:Y:S01]  /*23a0*/  @P0 LOP3.LUT R2, R17, 0x7ff00000, RZ, 0xfc, !PT ;  /* 0x7ff0000011020812 */ /* 0x000fe200078efcff */
[----:B------:R-:W-:Y:S02]  /*23b0*/  @!P0 IMAD.MOV.U32 R16, RZ, RZ, RZ ;  /* 0x000000ffff108224 */ /* 0x000fe400078e00ff */
[----:B------:R-:W-:Y:S02]  /*23c0*/  @P0 IMAD.MOV.U32 R16, RZ, RZ, RZ ;  /* 0x000000ffff100224 */ /* 0x000fe400078e00ff */
[----:B------:R-:W-:Y:S01]  /*23d0*/  @P0 IMAD.MOV.U32 R17, RZ, RZ, R2 ;  /* 0x000000ffff110224 */ /* 0x000fe200078e0002 */
[----:B------:R-:W-:Y:S06]  /*23e0*/  BRA `(.L_x_70) ;  /* 0x0000000000147947 */ /* 0x000fec0003800000 */
.L_x_72:
[----:B------:R-:W-:Y:S01]  /*23f0*/  LOP3.LUT R17, R11, 0x80000, RZ, 0xfc, !PT ;  /* 0x000800000b117812 */ /* 0x000fe200078efcff */
[----:B------:R-:W-:Y:S01]  /*2400*/  IMAD.MOV.U32 R16, RZ, RZ, R10 ;  /* 0x000000ffff107224 */ /* 0x000fe200078e000a */
[----:B------:R-:W-:Y:S06]  /*2410*/  BRA `(.L_x_70) ;  /* 0x0000000000087947 */ /* 0x000fec0003800000 */
.L_x_71:
[----:B------:R-:W-:Y:S01]  /*2420*/  LOP3.LUT R17, R13, 0x80000, RZ, 0xfc, !PT ;  /* 0x000800000d117812 */ /* 0x000fe200078efcff */
[----:B------:R-:W-:-:S07]  /*2430*/  IMAD.MOV.U32 R16, RZ, RZ, R12 ;  /* 0x000000ffff107224 */ /* 0x000fce00078e000c */
.L_x_70:
[----:B------:R-:W-:Y:S05]  /*2440*/  BSYNC.RECONVERGENT B1 ;  /* 0x0000000000017941 */ /* 0x000fea0003800200 */
.L_x_68:
[----:B------:R-:W-:Y:S02]  /*2450*/  IMAD.MOV.U32 R15, RZ, RZ, 0x0 ;  /* 0x00000000ff0f7424 */ /* 0x000fe400078e00ff */
[----:B------:R-:W-:Y:S02]  /*2460*/  IMAD.MOV.U32 R2, RZ, RZ, R16 ;  /* 0x000000ffff027224 */ /* 0x000fe400078e0010 */
[----:B------:R-:W-:Y:S01]  /*2470*/  IMAD.MOV.U32 R3, RZ, RZ, R17 ;  /* 0x000000ffff037224 */ /* 0x000fe200078e0011 */
[----:B------:R-:W-:Y:S06]  /*2480*/  RET.REL.NODEC R14 `(_Z20cu_calculate_pi_loopIdEvPT_P17curandStateXORWOWi) ;  /* 0xffffffd80edc7950 */ /* 0x000fec0003c3ffff */
        .weak           $__internal_3_$__cuda_sm20_dsqrt_rn_f64_mediumpath_v1
        .type           $__internal_3_$__cuda_sm20_dsqrt_rn_f64_mediumpath_v1,@function
        .size           $__internal_3_$__cuda_sm20_dsqrt_rn_f64_mediumpath_v1,(.L_x_102 - $__internal_3_$__cuda_sm20_dsqrt_rn_f64_mediumpath_v1)
$__internal_3_$__cuda_sm20_dsqrt_rn_f64_mediumpath_v1:
[----:B------:R-:W-:Y:S01]  /*2490*/  ISETP.GE.U32.AND P1, PT, R15, -0x3400000, PT ;  /* 0xfcc000000f00780c */ /* 0x000fe20003f26070 */
[----:B------:R-:W-:Y:S01]  /*24a0*/  BSSY.RECONVERGENT B3, `(.L_x_73) ;  /* 0x0000024000037945 */ /* 0x000fe20003800200 */
[----:B------:R-:W-:-:S11]  /*24b0*/  IMAD.MOV.U32 R15, RZ, RZ, R21 ;  /* 0x000000ffff0f7224 */ /* 0x000fd600078e0015 */
[----:B------:R-:W-:Y:S05]  /*24c0*/  @!P1 BRA `(.L_x_74) ;  /* 0x0000000000209947 */ /* 0x000fea0003800000 */
[----:B------:R-:W-:-:S10]  /*24d0*/  DFMA.RM R14, R18, R14, R16 ;  /* 0x0000000e120e722b */ /* 0x000fd40000004010 */
[----:B------:R-:W-:-:S05]  /*24e0*/  IADD3 R16, P1, PT, R14, 0x1, RZ ;  /* 0x000000010e107810 */ /* 0x000fca0007f3e0ff */
[----:B------:R-:W-:-:S06]  /*24f0*/  IMAD.X R17, RZ, RZ, R15, P1 ;  /* 0x000000ffff117224 */ /* 0x000fcc00008e060f */
[----:B------:R-:W-:-:S08]  /*2500*/  DFMA.RP R10, -R14, R16, R10 ;  /* 0x000000100e0a722b */ /* 0x000fd0000000810a */
[----:B------:R-:W-:-:S06]  /*2510*/  DSETP.GT.AND P1, PT, R10, RZ, PT ;  /* 0x000000ff0a00722a */ /* 0x000fcc0003f24000 */
[----:B------:R-:W-:Y:S02]  /*2520*/  FSEL R14, R16, R14, P1 ;  /* 0x0000000e100e7208 */ /* 0x000fe40000800000 */
[----:B------:R-:W-:Y:S01]  /*2530*/  FSEL R15, R17, R15, P1 ;  /* 0x0000000f110f7208 */ /* 0x000fe20000800000 */
[----:B------:R-:W-:Y:S06]  /*2540*/  BRA `(.L_x_75) ;  /* 0x0000000000647947 */ /* 0x000fec0003800000 */
.L_x_74:
[----:B------:R-:W-:-:S14]  /*2550*/  DSETP.NE.AND P1, PT, R10, RZ, PT ;  /* 0x000000ff0a00722a */ /* 0x000fdc0003f25000 */
[----:B------:R-:W-:Y:S05]  /*2560*/  @!P1 BRA `(.L_x_76) ;  /* 0x0000000000589947 */ /* 0x000fea0003800000 */
[----:B------:R-:W-:-:S13]  /*2570*/  ISETP.GE.AND P1, PT, R11, RZ, PT ;  /* 0x000000ff0b00720c */ /* 0x000fda0003f26270 */
[----:B------:R-:W-:Y:S02]  /*2580*/  @!P1 IMAD.MOV.U32 R14, RZ, RZ, 0x0 ;  /* 0x00000000ff0e9424 */ /* 0x000fe400078e00ff */
[----:B------:R-:W-:Y:S01]  /*2590*/  @!P1 IMAD.MOV.U32 R15, RZ, RZ, -0x80000 ;  /* 0xfff80000ff0f9424 */ /* 0x000fe200078e00ff */
[----:B------:R-:W-:Y:S06]  /*25a0*/  @!P1 BRA `(.L_x_75) ;  /* 0x00000000004c9947 */ /* 0x000fec0003800000 */
[----:B------:R-:W-:-:S13]  /*25b0*/  ISETP.GT.AND P1, PT, R11, 0x7fefffff, PT ;  /* 0x7fefffff0b00780c */ /* 0x000fda0003f24270 */
[----:B------:R-:W-:Y:S05]  /*25c0*/  @P1 BRA `(.L_x_76) ;  /* 0x0000000000401947 */ /* 0x000fea0003800000 */
[----:B------:R-:W-:Y:S01]  /*25d0*/  DMUL R10, R10, 8.11296384146066816958e+31 ;  /* 0x469000000a0a7828 */ /* 0x000fe20000000000 */
[----:B------:R-:W-:Y:S02]  /*25e0*/  IMAD.MOV.U32 R14, RZ, RZ, RZ ;  /* 0x000000ffff0e7224 */ /* 0x000fe400078e00ff */
[----:B------:R-:W-:Y:S02]  /*25f0*/  IMAD.MOV.U32 R18, RZ, RZ, 0x0 ;  /* 0x00000000ff127424 */ /* 0x000fe400078e00ff */
[----:B------:R-:W-:Y:S01]  /*2600*/  IMAD.MOV.U32 R19, RZ, RZ, 0x3fd80000 ;  /* 0x3fd80000ff137424 */ /* 0x000fe200078e00ff */
[----:B------:R-:W0:Y:S02]  /*2610*/  MUFU.RSQ64H R15, R11 ;  /* 0x0000000b000f7308 */ /* 0x000e240000001c00 */
[----:B0-----:R-:W-:-:S08]  /*2620*/  DMUL R16, R14, R14 ;  /* 0x0000000e0e107228 */ /* 0x001fd00000000000 */
[----:B------:R-:W-:-:S08]  /*2630*/  DFMA R16, R10, -R16, 1 ;  /* 0x3ff000000a10742b */ /* 0x000fd00000000810 */
[----:B------:R-:W-:Y:S02]  /*2640*/  DFMA R18, R16, R18, 0.5 ;  /* 0x3fe000001012742b */ /* 0x000fe40000000012 */
[----:B------:R-:W-:-:S08]  /*2650*/  DMUL R16, R14, R16 ;  /* 0x000000100e107228 */ /* 0x000fd00000000000 */
[----:B------:R-:W-:-:S08]  /*2660*/  DFMA R16, R18, R16, R14 ;  /* 0x000000101210722b */ /* 0x000fd0000000000e */
[----:B------:R-:W-:Y:S02]  /*2670*/  DMUL R14, R10, R16 ;  /* 0x000000100a0e7228 */ /* 0x000fe40000000000 */
[----:B------:R-:W-:-:S06]  /*2680*/  VIADD R17, R17, 0xfff00000 ;  /* 0xfff0000011117836 */ /* 0x000fcc0000000000 */
[----:B------:R-:W-:-:S08]  /*2690*/  DFMA R18, R14, -R14, R10 ;  /* 0x8000000e0e12722b */ /* 0x000fd0000000000a */
[----:B------:R-:W-:-:S10]  /*26a0*/  DFMA R14, R16, R18, R14 ;  /* 0x00000012100e722b */ /* 0x000fd4000000000e */
[----:B------:R-:W-:Y:S01]  /*26b0*/  VIADD R15, R15, 0xfcb00000 ;  /* 0xfcb000000f0f7836 */ /* 0x000fe20000000000 */
[----:B------:R-:W-:Y:S06]  /*26c0*/  BRA `(.L_x_75) ;  /* 0x0000000000047947 */ /* 0x000fec0003800000 */
.L_x_76:
[----:B------:R-:W-:-:S11]  /*26d0*/  DADD R14, R10, R10 ;  /* 0x000000000a0e7229 */ /* 0x000fd6000000000a */
.L_x_75:
[----:B------:R-:W-:Y:S05]  /*26e0*/  BSYNC.RECONVERGENT B3 ;  /* 0x0000000000037941 */ /* 0x000fea0003800200 */
.L_x_73:
[----:B------:R-:W-:Y:S02]  /*26f0*/  IMAD.MOV.U32 R13, RZ, RZ, 0x0 ;  /* 0x00000000ff0d7424 */ /* 0x000fe400078e00ff */
[----:B------:R-:W-:Y:S02]  /*2700*/  IMAD.MOV.U32 R22, RZ, RZ, R14 ;  /* 0x000000ffff167224 */ /* 0x000fe400078e000e */
[----:B------:R-:W-:Y:S01]  /*2710*/  IMAD.MOV.U32 R23, RZ, RZ, R15 ;  /* 0x000000ffff177224 */ /* 0x000fe200078e000f */
[----:B------:R-:W-:Y:S06]  /*2720*/  RET.REL.NODEC R12 `(_Z20cu_calculate_pi_loopIdEvPT_P17curandStateXORWOWi) ;  /* 0xffffffd80c347950 */ /* 0x000fec0003c3ffff */
.L_x_77:
        /* <DEDUP_REMOVED lines=13> */
.L_x_102:


//--------------------- .text._Z22cu_calculate_pi_sharedPdP17curandStateXORWOWi --------------------------
	.section	.text._Z22cu_calculate_pi_sharedPdP17curandStateXORWOWi,"ax",@progbits
	.align	128
        .global         _Z22cu_calculate_pi_sharedPdP17curandStateXORWOWi
        .type           _Z22cu_calculate_pi_sharedPdP17curandStateXORWOWi,@function
        .size           _Z22cu_calculate_pi_sharedPdP17curandStateXORWOWi,(.L_x_103 - _Z22cu_calculate_pi_sharedPdP17curandStateXORWOWi)
        .other          _Z22cu_calculate_pi_sharedPdP17curandStateXORWOWi,@"STO_CUDA_ENTRY STV_DEFAULT"
_Z22cu_calculate_pi_sharedPdP17curandStateXORWOWi:
.text._Z22cu_calculate_pi_sharedPdP17curandStateXORWOWi:
[----:B------:R-:W-:Y:S01]  /*0000*/  LDC R1, c[0x0][0x37c] ;  /* 0x0000df00ff017b82 */ /* 0x000fe20000000800 */
[----:B------:R-:W0:Y:S01]  /*0010*/  S2R R2, SR_CTAID.X ;  /* 0x0000000000027919 */ /* 0x000e220000002500 */
[----:B------:R-:W0:Y:S01]  /*0020*/  LDCU UR9, c[0x0][0x360] ;  /* 0x00006c00ff0977ac */ /* 0x000e220008000800 */
[----:B------:R-:W0:Y:S01]  /*0030*/  S2R R3, SR_TID.X ;  /* 0x0000000000037919 */ /* 0x000e220000002100 */
[----:B------:R-:W1:Y:S01]  /*0040*/  LDCU UR4, c[0x0][0x390] ;  /* 0x00007200ff0477ac */ /* 0x000e620008000800 */
[----:B0-----:R-:W-:-:S05]  /*0050*/  IMAD R3, R2, UR9, R3 ;  /* 0x0000000902037c24 */ /* 0x001fca000f8e0203 */
[----:B-1----:R-:W-:-:S13]  /*0060*/  ISETP.GE.AND P0, PT, R3, UR4, PT ;  /* 0x0000000403007c0c */ /* 0x002fda000bf06270 */
[----:B------:R-:W-:Y:S05]  /*0070*/  @P0 EXIT ;  /* 0x000000000000094d */ /* 0x000fea0003800000 */
[----:B------:R-:W0:Y:S01]  /*0080*/  LDC.64 R4, c[0x0][0x388] ;  /* 0x0000e200ff047b82 */ /* 0x000e220000000a00 */
[----:B------:R-:W1:Y:S01]  /*0090*/  LDCU.64 UR10, c[0x0][0x358] ;  /* 0x00006b00ff0a77ac */ /* 0x000e620008000a00 */
[----:B------:R-:W-:Y:S01]  /*00a0*/  IMAD.MOV.U32 R6, RZ, RZ, 0x2e727128 ;  /* 0x2e727128ff067424 */ /* 0x000fe200078e00ff */
[----:B------:R-:W-:Y:S01]  /*00b0*/  ISETP.NE.AND P0, PT, R3, RZ, PT ;  /* 0x000000ff0300720c */ /* 0x000fe20003f05270 */
[----:B------:R-:W-:Y:S01]  /*00c0*/  IMAD.MOV.U32 R7, RZ, RZ, 0x5bd76225 ;  /* 0x5bd76225ff077424 */ /* 0x000fe200078e00ff */
[----:B------:R-:W-:Y:S01]  /*00d0*/  BSSY.RECONVERGENT B0, `(.L_x_78) ;  /* 0x00000e1000007945 */ /* 0x000fe20003800200 */
[----:B------:R-:W-:Y:S02]  /*00e0*/  IMAD.MOV.U32 R8, RZ, RZ, 0x41e1c0f5 ;  /* 0x41e1c0f5ff087424 */ /* 0x000fe400078e00ff */
[----:B------:R-:W-:Y:S02]  /*00f0*/  IMAD.MOV.U32 R9, RZ, RZ, -0x75bd8fc ;  /* 0xf8a42704ff097424 */ /* 0x000fe400078e00ff */
[----:B------:R-:W-:-:S02]  /*0100*/  IMAD.MOV.U32 R10, RZ, RZ, -0x23270784 ;  /* 0xdcd8f87cff0a7424 */ /* 0x000fc400078e00ff */
[----:B------:R-:W-:Y:S02]  /*0110*/  IMAD.MOV.U32 R11, RZ, RZ, 0x54d3d429 ;  /* 0x54d3d429ff0b7424 */ /* 0x000fe400078e00ff */
[----:B0-----:R-:W-:-:S05]  /*0120*/  IMAD.WIDE R4, R3, 0x30, R4 ;  /* 0x0000003003047825 */ /* 0x001fca00078e0204 */
[----:B-1----:R0:W-:Y:S04]  /*0130*/  STG.E.64 desc[UR10][R4.64], R6 ;  /* 0x0000000604007986 */ /* 0x0021e8000c101b0a */
[----:B------:R0:W-:Y:S04]  /*0140*/  STG.E.64 desc[UR10][R4.64+0x8], R8 ;  /* 0x0000080804007986 */ /* 0x0001e8000c101b0a */
[----:B------:R0:W-:Y:S01]  /*0150*/  STG.E.64 desc[UR10][R4.64+0x10], R10 ;  /* 0x0000100a04007986 */ /* 0x0001e2000c101b0a */
[----:B------:R-:W-:Y:S05]  /*0160*/  @!P0 BRA `(.L_x_79) ;  /* 0x0000000c005c8947 */ /* 0x000fea0003800000 */
[----:B------:R-:W-:Y:S01]  /*0170*/  SHF.R.S32.HI R0, RZ, 0x1f, R3 ;  /* 0x0000001fff007819 */ /* 0x000fe20000011403 */
[----:B------:R-:W-:-:S07]  /*0180*/  IMAD.MOV.U32 R12, RZ, RZ, RZ ;  /* 0x000000ffff0c7224 */ /* 0x000fce00078e00ff */
.L_x_85:
        /* <DEDUP_REMOVED lines=8> */
.L_x_84:
[----:B0-----:R-:W-:Y:S02]  /*0210*/  CS2R R14, SRZ ;  /* 0x00000000000e7805 */ /* 0x001fe4000001ff00 */
[----:B------:R-:W-:Y:S02]  /*0220*/  CS2R R4, SRZ ;  /* 0x0000000000047805 */ /* 0x000fe4000001ff00 */
[----:B------:R-:W-:-:S07]  /*0230*/  CS2R R6, SRZ ;  /* 0x0000000000067805 */ /* 0x000fce000001ff00 */
.L_x_83:
[----:B------:R-:W0:Y:S01]  /*0240*/  S2R R17, SR_TID.X ;  /* 0x0000000000117919 */ /* 0x000e220000002100 */
[----:B------:R-:W1:Y:S01]  /*0250*/  LDC.64 R10, c[0x0][0x388] ;  /* 0x0000e200ff0a7b82 */ /* 0x000e620000000a00 */
[----:B0-----:R-:W-:-:S04]  /*0260*/  IMAD R17, R2, UR9, R17 ;  /* 0x0000000902117c24 */ /* 0x001fc8000f8e0211 */
[----:B-1----:R-:W-:-:S04]  /*0270*/  IMAD.WIDE R10, R17, 0x30, R10 ;  /* 0x00000030110a7825 */ /* 0x002fc800078e020a */
[----:B------:R-:W-:-:S05]  /*0280*/  IMAD.WIDE.U32 R10, R15, 0x4, R10 ;  /* 0x000000040f0a7825 */ /* 0x000fca00078e000a */
[----:B------:R0:W5:Y:S01]  /*0290*/  LDG.E R16, desc[UR10][R10.64+0x4] ;  /* 0x0000040a0a107981 */ /* 0x000162000c1e1900 */
[----:B------:R-:W-:-:S07]  /*02a0*/  IMAD.MOV.U32 R17, RZ, RZ, RZ ;  /* 0x000000ffff117224 */ /* 0x000fce00078e00ff */
.L_x_82:
        /* <DEDUP_REMOVED lines=20> */
[----:B------:R-:W3:Y:S01]  /*03f0*/  @!P0 LDG.E R21, desc[UR10][R10.64+0xc] ;  /* 0x00000c0a0a158981 */ /* 0x000ee2000c1e1900 */
[----:B----4-:R-:W-:-:S03]  /*0400*/  @!P0 LOP3.LUT R5, R5, R18, RZ, 0x3c, !PT ;  /* 0x0000001205058212 */ /* 0x010fc600078e3cff */
[----:B------:R-:W4:Y:S01]  /*0410*/  @!P0 LDG.E R18, desc[UR10][R10.64+0x8] ;  /* 0x0000080a0a128981 */ /* 0x000f22000c1e1900 */
        /* <DEDUP_REMOVED lines=8> */
[----:B--2---:R-:W-:-:S03]  /*04a0*/  @!P0 LOP3.LUT R6, R6, R19, RZ, 0x3c, !PT ;  /* 0x0000001306068212 */ /* 0x004fc600078e3cff */
[----:B------:R-:W2:Y:S01]  /*04b0*/  @P2 LDG.E R19, desc[UR10][R10.64+0x2c] ;  /* 0x00002c0a0a132981 */ /* 0x000ea2000c1e1900 */
[----:B---3--:R-:W-:-:S03]  /*04c0*/  @!P0 LOP3.LUT R4, R4, R21, RZ, 0x3c, !PT ;  /* 0x0000001504048212 */ /* 0x008fc600078e3cff */
[----:B------:R-:W3:Y:S01]  /*04d0*/  @P2 LDG.E R21, desc[UR10][R10.64+0x34] ;  /* 0x0000340a0a152981 */ /* 0x000ee2000c1e1900 */
[----:B----4-:R-:W-:-:S03]  /*04e0*/  @!P0 LOP3.LUT R7, R7, R18, RZ, 0x3c, !PT ;  /* 0x0000001207078212 */ /* 0x010fc600078e3cff */
        /* <DEDUP_REMOVED lines=25> */
[----:B------:R-:W-:Y:S02]  /*0680*/  LOP3.LUT P0, RZ, R22, 0x80, RZ, 0xc0, !PT ;  /* 0x0000008016ff7812 */ /* 0x000fe4000780c0ff */
[----:B------:R-:W-:-:S04]  /*0690*/  @P5 LOP3.LUT R14, R14, R29, RZ, 0x3c, !PT ;  /* 0x0000001d0e0e5212 */ /* 0x000fc800078e3cff */
[----:B------:R-:W-:-:S07]  /*06a0*/  @P6 LOP3.LUT R14, R14, R27, RZ, 0x3c, !PT ;  /* 0x0000001b0e0e6212 */ /* 0x000fce00078e3cff */
        /* <DEDUP_REMOVED lines=16> */
[----:B------:R-:W-:Y:S02]  /*07b0*/  @P0 LOP3.LUT R14, R14, R27, RZ, 0x3c, !PT ;  /* 0x0000001b0e0e0212 */ /* 0x000fe400078e3cff */
[----:B--2---:R-:W-:Y:S02]  /*07c0*/  @P6 LOP3.LUT R6, R6, R19, RZ, 0x3c, !PT ;  /* 0x0000001306066212 */ /* 0x004fe400078e3cff */
[----:B---3--:R-:W-:Y:S02]  /*07d0*/  @P6 LOP3.LUT R4, R4, R21, RZ, 0x3c, !PT ;  /* 0x0000001504046212 */ /* 0x008fe400078e3cff */
[----:B----4-:R-:W-:Y:S02]  /*07e0*/  @P6 LOP3.LUT R7, R7, R18, RZ, 0x3c, !PT ;  /* 0x0000001207076212 */ /* 0x010fe400078e3cff */
[----:B------:R-:W-:Y:S02]  /*07f0*/  @P0 LOP3.LUT R6, R6, R23, RZ, 0x3c, !PT ;  /* 0x0000001706060212 */ /* 0x000fe400078e3cff */
[----:B------:R-:W-:-:S02]  /*0800*/  @P6 LOP3.LUT R5, R5, R20, RZ, 0x3c, !PT ;  /* 0x0000001405056212 */ /* 0x000fc400078e3cff */
        /* <DEDUP_REMOVED lines=31> */
[----:B---3--:R-:W-:Y:S02]  /*0a00*/  @P0 LOP3.LUT R4, R4, R21, RZ, 0x3c, !PT ;  /* 0x0000001504040212 */ /* 0x008fe400078e3cff */
[----:B------:R-:W-:Y:S01]  /*0a10*/  LOP3.LUT P0, RZ, R22, 0x8000, RZ, 0xc0, !PT ;  /* 0x0000800016ff7812 */ /* 0x000fe2000780c0ff */
[----:B------:R-:W3:Y:S01]  /*0a20*/  @P2 LDG.E R21, desc[UR10][R10.64+0xcc] ;  /* 0x0000cc0a0a152981 */ /* 0x000ee2000c1e1900 */
[----:B----4-:R-:W-:-:S03]  /*0a30*/  @P1 LOP3.LUT R6, R6, R23, RZ, 0x3c, !PT ;  /* 0x0000001706061212 */ /* 0x010fc600078e3cff */
[----:B------:R-:W4:Y:S04]  /*0a40*/  @P2 LDG.E R22, desc[UR10][R10.64+0xd0] ;  /* 0x0000d00a0a162981 */ /* 0x000f28000c1e1900 */
[----:B------:R-:W4:Y:S01]  /*0a50*/  @P2 LDG.E R23, desc[UR10][R10.64+0xd4] ;  /* 0x0000d40a0a172981 */ /* 0x000f22000c1e1900 */
[----:B------:R-:W-:-:S03]  /*0a60*/  @P1 LOP3.LUT R5, R5, R20, RZ, 0x3c, !PT ;  /* 0x0000001405051212 */ /* 0x000fc600078e3cff */
[----:B------:R-:W4:Y:S01]  /*0a70*/  @P3 LDG.E R20, desc[UR10][R10.64+0xec] ;  /* 0x0000ec0a0a143981 */ /* 0x000f22000c1e1900 */
[----:B------:R-:W-:Y:S02]  /*0a80*/  @P5 LOP3.LUT R14, R14, R29, RZ, 0x3c, !PT ;  /* 0x0000001d0e0e5212 */ /* 0x000fe400078e3cff */
[----:B------:R-:W-:Y:S01]  /*0a90*/  @P2 LOP3.LUT R5, R5, R24, RZ, 0x3c, !PT ;  /* 0x0000001805052212 */ /* 0x000fe200078e3cff */
[----:B------:R-:W4:Y:S04]  /*0aa0*/  @P0 LDG.E R26, desc[UR10][R10.64+0x13c] ;  /* 0x00013c0a0a1a0981 */ /* 0x000f28000c1e1900 */
        /* <DEDUP_REMOVED lines=10> */
[----:B------:R-:W-:Y:S01]  /*0b50*/  @P3 LOP3.LUT R7, R7, R18, RZ, 0x3c, !PT ;  /* 0x0000001207073212 */ /* 0x000fe200078e3cff */
[----:B------:R-:W4:Y:S01]  /*0b60*/  @P4 LDG.E R23, desc[UR10][R10.64+0xfc] ;  /* 0x0000fc0a0a174981 */ /* 0x000f22000c1e1900 */
[----:B------:R-:W-:-:S03]  /*0b70*/  @P3 LOP3.LUT R6, R6, R25, RZ, 0x3c, !PT ;  /* 0x0000001906063212 */ /* 0x000fc600078e3cff */
        /* <DEDUP_REMOVED lines=20> */
[----:B------:R-:W-:-:S05]  /*0cc0*/  VIADD R17, R17, 0x10 ;  /* 0x0000001011117836 */ /* 0x000fca0000000000 */
[----:B------:R-:W-:Y:S02]  /*0cd0*/  ISETP.NE.AND P1, PT, R17, 0x20, PT ;  /* 0x000000201100780c */ /* 0x000fe40003f25270 */
[----:B------:R-:W-:Y:S02]  /*0ce0*/  @P5 LOP3.LUT R5, R5, R20, RZ, 0x3c, !PT ;  /* 0x0000001405055212 */ /* 0x000fe400078e3cff */
[----:B--2---:R-:W-:Y:S02]  /*0cf0*/  @P5 LOP3.LUT R4, R4, R19, RZ, 0x3c, !PT ;  /* 0x0000001304045212 */ /* 0x004fe400078e3cff */
[----:B---3--:R-:W-:Y:S02]  /*0d00*/  @P6 LOP3.LUT R6, R6, R21, RZ, 0x3c, !PT ;  /* 0x0000001506066212 */ /* 0x008fe400078e3cff */
[----:B----4-:R-:W-:Y:S02]  /*0d10*/  @P6 LOP3.LUT R7, R7, R22, RZ, 0x3c, !PT ;  /* 0x0000001607076212 */ /* 0x010fe400078e3cff */
[----:B------:R-:W-:-:S02]  /*0d20*/  @P6 LOP3.LUT R4, R4, R23, RZ, 0x3c, !PT ;  /* 0x0000001704046212 */ /* 0x000fc400078e3cff */
[----:B------:R-:W-:Y:S02]  /*0d30*/  @P6 LOP3.LUT R5, R5, R18, RZ, 0x3c, !PT ;  /* 0x0000001205056212 */ /* 0x000fe400078e3cff */
[----:B------:R-:W-:Y:S02]  /*0d40*/  @P0 LOP3.LUT R7, R7, R24, RZ, 0x3c, !PT ;  /* 0x0000001807070212 */ /* 0x000fe400078e3cff */
[----:B------:R-:W-:Y:S02]  /*0d50*/  @P0 LOP3.LUT R6, R6, R25, RZ, 0x3c, !PT ;  /* 0x0000001906060212 */ /* 0x000fe400078e3cff */
[----:B------:R-:W-:Y:S02]  /*0d60*/  @P0 LOP3.LUT R5, R5, R26, RZ, 0x3c, !PT ;  /* 0x0000001a05050212 */ /* 0x000fe400078e3cff */
[----:B------:R-:W-:Y:S01]  /*0d70*/  @P0 LOP3.LUT R4, R4, R27, RZ, 0x3c, !PT ;  /* 0x0000001b04040212 */ /* 0x000fe200078e3cff */
[----:B------:R-:W-:Y:S06]  /*0d80*/  @P1 BRA `(.L_x_82) ;  /* 0xfffffff400481947 */ /* 0x000fec000383ffff */
[----:B------:R-:W-:-:S05]  /*0d90*/  VIADD R15, R15, 0x1 ;  /* 0x000000010f0f7836 */ /* 0x000fca0000000000 */
[----:B------:R-:W-:-:S13]  /*0da0*/  ISETP.NE.AND P0, PT, R15, 0x5, PT ;  /* 0x000000050f00780c */ /* 0x000fda0003f05270 */
[----:B------:R-:W-:Y:S05]  /*0db0*/  @P0 BRA `(.L_x_83) ;  /* 0xfffffff400200947 */ /* 0x000fea000383ffff */
[----:B------:R-:W0:Y:S01]  /*0dc0*/  S2R R15, SR_TID.X ;  /* 0x00000000000f7919 */ /* 0x000e220000002100 */
[----:B------:R-:W1:Y:S01]  /*0dd0*/  LDC.64 R10, c[0x0][0x388] ;  /* 0x0000e200ff0a7b82 */ /* 0x000e620000000a00 */
[----:B------:R-:W-:Y:S01]  /*0de0*/  VIADD R13, R13, 0x1 ;  /* 0x000000010d0d7836 */ /* 0x000fe20000000000 */
[----:B------:R-:W-:-:S04]  /*0df0*/  LOP3.LUT R16, R3, 0x3, RZ, 0xc0, !PT ;  /* 0x0000000303107812 */ /* 0x000fc800078ec0ff */
[----:B------:R-:W-:Y:S01]  /*0e00*/  ISETP.GE.U32.AND P0, PT, R13, R16, PT ;  /* 0x000000100d00720c */ /* 0x000fe20003f06070 */
[----:B0-----:R-:W-:-:S04]  /*0e10*/  IMAD R15, R2, UR9, R15 ;  /* 0x00000009020f7c24 */ /* 0x001fc8000f8e020f */
[----:B-1----:R-:W-:-:S05]  /*0e20*/  IMAD.WIDE R10, R15, 0x30, R10 ;  /* 0x000000300f0a7825 */ /* 0x002fca00078e020a */
[----:B------:R0:W-:Y:S04]  /*0e30*/  STG.E.64 desc[UR10][R10.64+0x8], R6 ;  /* 0x000008060a007986 */ /* 0x0001e8000c101b0a */
[----:B------:R0:W-:Y:S04]  /*0e40*/  STG.E.64 desc[UR10][R10.64+0x10], R4 ;  /* 0x000010040a007986 */ /* 0x0001e8000c101b0a */
[----:B------:R0:W-:Y:S01]  /*0e50*/  STG.E desc[UR10][R10.64+0x4], R14 ;  /* 0x0000040e0a007986 */ /* 0x0001e2000c10190a */
[----:B------:R-:W-:Y:S05]  /*0e60*/  @!P0 BRA `(.L_x_84) ;  /* 0xfffffff000e88947 */ /* 0x000fea000383ffff */
.L_x_81:
[----:B------:R-:W-:Y:S05]  /*0e70*/  BSYNC.RECONVERGENT B1 ;  /* 0x0000000000017941 */ /* 0x000fea0003800200 */
.L_x_80:
[C---:B------:R-:W-:Y:S01]  /*0e80*/  ISETP.GT.U32.AND P0, PT, R3.reuse, 0x3, PT ;  /* 0x000000030300780c */ /* 0x040fe20003f04070 */
[----:B------:R-:W-:Y:S01]  /*0e90*/  VIADD R12, R12, 0x1 ;  /* 0x000000010c0c7836 */ /* 0x000fe20000000000 */
[--C-:B------:R-:W-:Y:S02]  /*0ea0*/  SHF.R.U64 R3, R3, 0x2, R0.reuse ;  /* 0x0000000203037819 */ /* 0x100fe40000001200 */
[----:B------:R-:W-:Y:S02]  /*0eb0*/  ISETP.GT.U32.AND.EX P0, PT, R0, RZ, PT, P0 ;  /* 0x000000ff0000720c */ /* 0x000fe40003f04100 */
[----:B------:R-:W-:-:S11]  /*0ec0*/  SHF.R.U32.HI R0, RZ, 0x2, R0 ;  /* 0x00000002ff007819 */ /* 0x000fd60000011600 */
[----:B------:R-:W-:Y:S05]  /*0ed0*/  @P0 BRA `(.L_x_85) ;  /* 0xfffffff000ac0947 */ /* 0x000fea000383ffff */
.L_x_79:
[----:B------:R-:W-:Y:S05]  /*0ee0*/  BSYNC.RECONVERGENT B0 ;  /* 0x0000000000007941 */ /* 0x000fea0003800200 */
.L_x_78:
[----:B------:R-:W1:Y:S01]  /*0ef0*/  S2R R3, SR_TID.X ;  /* 0x0000000000037919 */ /* 0x000e620000002100 */
[----:B------:R-:W2:Y:S01]  /*0f00*/  S2UR UR5, SR_CgaCtaId ;  /* 0x00000000000579c3 */ /* 0x000ea20000008800 */
[----:B------:R-:W-:-:S07]  /*0f10*/  UMOV UR4, 0x400 ;  /* 0x0000040000047882 */ /* 0x000fce0000000000 */
[----:B0-----:R-:W0:Y:S01]  /*0f20*/  LDC.64 R8, c[0x0][0x388] ;  /* 0x0000e200ff087b82 */ /* 0x001e220000000a00 */
[----:B--2---:R-:W-:Y:S01]  /*0f30*/  ULEA UR5, UR5, UR4, 0x18 ;  /* 0x0000000405057291 */ /* 0x004fe2000f8ec0ff */
[----:B-1----:R-:W-:-:S05]  /*0f40*/  IMAD R5, R2, UR9, R3 ;  /* 0x0000000902057c24 */ /* 0x002fca000f8e0203 */
[----:B------:R-:W-:Y:S01]  /*0f50*/  LEA R0, R3, UR5, 0x3 ;  /* 0x0000000503007c11 */ /* 0x000fe2000f8e18ff */
[----:B0-----:R-:W-:-:S04]  /*0f60*/  IMAD.WIDE R8, R5, 0x30, R8 ;  /* 0x0000003005087825 */ /* 0x001fc800078e0208 */
[----:B------:R0:W-:Y:S04]  /*0f70*/  STS.64 [R0], RZ ;  /* 0x000000ff00007388 */ /* 0x0001e80000000a00 */
[----:B------:R0:W-:Y:S04]  /*0f80*/  STG.E.64 desc[UR10][R8.64+0x18], RZ ;  /* 0x000018ff08007986 */ /* 0x0001e8000c101b0a */
[----:B------:R0:W-:Y:S04]  /*0f90*/  STG.E desc[UR10][R8.64+0x20], RZ ;  /* 0x000020ff08007986 */ /* 0x0001e8000c10190a */
[----:B------:R0:W-:Y:S01]  /*0fa0*/  STG.E.64 desc[UR10][R8.64+0x28], RZ ;  /* 0x000028ff08007986 */ /* 0x0001e2000c101b0a */
[----:B------:R-:W-:Y:S06]  /*0fb0*/  BAR.SYNC.DEFER_BLOCKING 0x0 ;  /* 0x0000000000007b1d */ /* 0x000fec0000010000 */
[----:B------:R-:W2:Y:S04]  /*0fc0*/  LDG.E.64 R12, desc[UR10][R8.64] ;  /* 0x0000000a080c7981 */ /* 0x000ea8000c1e1b00 */
        /* <DEDUP_REMOVED lines=24> */
[----:B------:R0:W-:Y:S03]  /*1150*/  STG.E.64 desc[UR10][R8.64+0x10], R6 ;  /* 0x0000100608007986 */ /* 0x0001e6000c101b0a */
        /* <DEDUP_REMOVED lines=21> */
[----:B------:R-:W-:-:S07]  /*12b0*/  MOV R4, 0x12d0 ;  /* 0x000012d000047802 */ /* 0x000fce0000000f00 */
[----:B------:R-:W-:Y:S05]  /*12c0*/  CALL.REL.NOINC `($__internal_4_$__cuda_sm20_dsqrt_rn_f64_mediumpath_v1) ;  /* 0x00000004006c7944 */ /* 0x000fea0003c00000 */
.L_x_87:
[----:B------:R-:W-:Y:S05]  /*12d0*/  BSYNC.RECONVERGENT B0 ;  /* 0x0000000000007941 */ /* 0x000fea0003800200 */
.L_x_86:
[----:B------:R-:W-:Y:S01]  /*12e0*/  DSETP.GTU.AND P0, PT, R22, 1, PT ;  /* 0x3ff000001600742a */ /* 0x000fe20003f0c000 */
[----:B------:R-:W-:-:S13]  /*12f0*/  ISETP.NE.AND P1, PT, R3, RZ, PT ;  /* 0x000000ff0300720c */ /* 0x000fda0003f25270 */
[----:B------:R-:W-:Y:S02]  /*1300*/  @!P0 IMAD.MOV.U32 R4, RZ, RZ, 0x0 ;  /* 0x00000000ff048424 */ /* 0x000fe400078e00ff */
[----:B------:R-:W-:-:S05]  /*1310*/  @!P0 IMAD.MOV.U32 R5, RZ, RZ, 0x3ff00000 ;  /* 0x3ff00000ff058424 */ /* 0x000fca00078e00ff */
[----:B------:R0:W-:Y:S01]  /*1320*/  @!P0 STS.64 [R0], R4 ;  /* 0x0000000400008388 */ /* 0x0001e20000000a00 */
[----:B------:R-:W-:Y:S06]  /*1330*/  BAR.SYNC.DEFER_BLOCKING 0x0 ;  /* 0x0000000000007b1d */ /* 0x000fec0000010000 */
[----:B------:R-:W-:Y:S05]  /*1340*/  @P1 EXIT ;  /* 0x000000000000194d */ /* 0x000fea0003800000 */
[----:B0-----:R-:W0:Y:S02]  /*1350*/  LDC.64 R4, c[0x0][0x380] ;  /* 0x0000e000ff047b82 */ /* 0x001e240000000a00 */
[----:B0-----:R-:W-:-:S05]  /*1360*/  IMAD.WIDE.U32 R2, R2, 0x8, R4 ;  /* 0x0000000802027825 */ /* 0x001fca00078e0004 */
[----:B------:R0:W5:Y:S01]  /*1370*/  LDG.E.64 R12, desc[UR10][R2.64] ;  /* 0x0000000a020c7981 */ /* 0x000162000c1e1b00 */
[----:B------:R-:W-:Y:S02]  /*1380*/  UISETP.GE.U32.AND UP0, UPT, UR9, 0x10, UPT ;  /* 0x000000100900788c */ /* 0x000fe4000bf06070 */
[----:B------:R-:W-:Y:S01]  /*1390*/  ULOP3.LUT UR7, UR9, 0xf, URZ, 0xc0, !UPT ;  /* 0x0000000f09077892 */ /* 0x000fe2000f8ec0ff */
[----:B------:R-:W-:-:S06]  /*13a0*/  UMOV UR4, URZ ;  /* 0x000000ff00047c82 */ /* 0x000fcc0008000000 */
[----:B0-----:R-:W-:Y:S05]  /*13b0*/  BRA.U !UP0, `(.L_x_88) ;  /* 0x0000000108807547 */ /* 0x001fea000b800000 */
[----:B------:R-:W-:Y:S02]  /*13c0*/  ULOP3.LUT UR6, UR9, 0xfffffff0, URZ, 0xc0, !UPT ;  /* 0xfffffff009067892 */ /* 0x000fe4000f8ec0ff */
[----:B------:R-:W-:Y:S02]  /*13d0*/  ULOP3.LUT UR4, UR9, 0x7f0, URZ, 0xc0, !UPT ;  /* 0x000007f009047892 */ /* 0x000fe4000f8ec0ff */
[----:B------:R-:W-:Y:S02]  /*13e0*/  UIADD3 UR8, UPT, UPT, UR5, 0x40, URZ ;  /* 0x0000004005087890 */ /* 0x000fe4000fffe0ff */
[----:B------:R-:W-:-:S12]  /*13f0*/  UIADD3 UR6, UPT, UPT, -UR6, URZ, URZ ;  /* 0x000000ff06067290 */ /* 0x000fd8000fffe1ff */
.L_x_89:
[----:B------:R-:W0:Y:S01]  /*1400*/  LDS.128 R16, [UR8+-0x40] ;  /* 0xffffc008ff107984 */ /* 0x000e220008000c00 */
[----:B------:R-:W-:-:S03]  /*1410*/  UIADD3 UR6, UPT, UPT, UR6, 0x10, URZ ;  /* 0x0000001006067890 */ /* 0x000fc6000fffe0ff */
[----:B------:R-:W1:Y:S01]  /*1420*/  LDS.128 R8, [UR8+-0x30] ;  /* 0xffffd008ff087984 */ /* 0x000e620008000c00 */
[----:B------:R-:W-:-:S03]  /*1430*/  UISETP.NE.AND UP0, UPT, UR6, URZ, UPT ;  /* 0x000000ff0600728c */ /* 0x000fc6000bf05270 */
[----:B------:R-:W2:Y:S01]  /*1440*/  LDS.128 R4, [UR8+-0x20] ;  /* 0xffffe008ff047984 */ /* 0x000ea20008000c00 */
[----:B0----5:R-:W-:-:S03]  /*1450*/  DADD R16, R16, R12 ;  /* 0x0000000010107229 */ /* 0x021fc6000000000c */
[----:B------:R-:W0:Y:S05]  /*1460*/  LDS.128 R12, [UR8+-0x10] ;  /* 0xfffff008ff0c7984 */ /* 0x000e2a0008000c00 */
[----:B------:R-:W-:-:S08]  /*1470*/  DADD R16, R18, R16 ;  /* 0x0000000012107229 */ /* 0x000fd00000000010 */
[----:B-1----:R-:W-:-:S08]  /*1480*/  DADD R8, R16, R8 ;  /* 0x0000000010087229 */ /* 0x002fd00000000008 */
[----:B------:R-:W-:Y:S02]  /*1490*/  DADD R16, R10, R8 ;  /* 0x000000000a107229 */ /* 0x000fe40000000008 */
[----:B------:R-:W1:Y:S06]  /*14a0*/  LDS.128 R8, [UR8] ;  /* 0x00000008ff087984 */ /* 0x000e6c0008000c00 */
[----:B--2---:R-:W-:-:S08]  /*14b0*/  DADD R4, R16, R4 ;  /* 0x0000000010047229 */ /* 0x004fd00000000004 */
[----:B------:R-:W-:Y:S02]  /*14c0*/  DADD R16, R6, R4 ;  /* 0x0000000006107229 */ /* 0x000fe40000000004 */
[----:B------:R-:W2:Y:S06]  /*14d0*/  LDS.128 R4, [UR8+0x10] ;  /* 0x00001008ff047984 */ /* 0x000eac0008000c00 */
[----:B0-----:R-:W-:-:S08]  /*14e0*/  DADD R12, R16, R12 ;  /* 0x00000000100c7229 */ /* 0x001fd0000000000c */
[----:B------:R-:W-:Y:S02]  /*14f0*/  DADD R16, R14, R12 ;  /* 0x000000000e107229 */ /* 0x000fe4000000000c */
[----:B------:R-:W0:Y:S06]  /*1500*/  LDS.128 R12, [UR8+0x20] ;  /* 0x00002008ff0c7984 */ /* 0x000e2c0008000c00 */
[----:B-1----:R-:W-:-:S08]  /*1510*/  DADD R8, R16, R8 ;  /* 0x0000000010087229 */ /* 0x002fd00000000008 */
[----:B------:R-:W-:Y:S02]  /*1520*/  DADD R16, R10, R8 ;  /* 0x000000000a107229 */ /* 0x000fe40000000008 */
[----:B------:R-:W1:Y:S01]  /*1530*/  LDS.128 R8, [UR8+0x30] ;  /* 0x00003008ff087984 */ /* 0x000e620008000c00 */
[----:B------:R-:W-:-:S05]  /*1540*/  UIADD3 UR8, UPT, UPT, UR8, 0x80, URZ ;  /* 0x0000008008087890 */ /* 0x000fca000fffe0ff */
[----:B--2---:R-:W-:-:S08]  /*1550*/  DADD R4, R16, R4 ;  /* 0x0000000010047229 */ /* 0x004fd00000000004 */
[----:B------:R-:W-:-:S08]  /*1560*/  DADD R4, R6, R4 ;  /* 0x0000000006047229 */ /* 0x000fd00000000004 */
[----:B0-----:R-:W-:-:S08]  /*1570*/  DADD R4, R4, R12 ;  /* 0x0000000004047229 */ /* 0x001fd0000000000c */
[----:B------:R-:W-:-:S08]  /*1580*/  DADD R4, R14, R4 ;  /* 0x000000000e047229 */ /* 0x000fd00000000004 */
[----:B-1----:R-:W-:-:S08]  /*1590*/  DADD R4, R4, R8 ;  /* 0x0000000004047229 */ /* 0x002fd00000000008 */
[----:B------:R-:W-:Y:S01]  /*15a0*/  DADD R12, R10, R4 ;  /* 0x000000000a0c7229 */ /* 0x000fe20000000004 */
[----:B------:R-:W-:Y:S10]  /*15b0*/  BRA.U UP0, `(.L_x_89) ;  /* 0xfffffffd00907547 */ /* 0x000ff4000b83ffff */
.L_x_88:
[----:B------:R-:W-:-:S09]  /*15c0*/  UISETP.NE.AND UP0, UPT, UR7, URZ, UPT ;  /* 0x000000ff0700728c */ /* 0x000fd2000bf05270 */
[----:B------:R-:W-:Y:S05]  /*15d0*/  BRA.U !UP0, `(.L_x_90) ;  /* 0x0000000108a07547 */ /* 0x000fea000b800000 */
[----:B------:R-:W-:Y:S02]  /*15e0*/  UISETP.GE.U32.AND UP0, UPT, UR7, 0x8, UPT ;  /* 0x000000080700788c */ /* 0x000fe4000bf06070 */
[----:B------:R-:W-:-:S04]  /*15f0*/  ULOP3.LUT UR8, UR9, 0x7, URZ, 0xc0, !UPT ;  /* 0x0000000709087892 */ /* 0x000fc8000f8ec0ff */
[----:B------:R-:W-:-:S03]  /*1600*/  UISETP.NE.AND UP1, UPT, UR8, URZ, UPT ;  /* 0x000000ff0800728c */ /* 0x000fc6000bf25270 */
[----:B------:R-:W-:Y:S08]  /*1610*/  BRA.U !UP0, `(.L_x_91) ;  /* 0x0000000108387547 */ /* 0x000ff0000b800000 */
[----:B------:R-:W-:Y:S02]  /*1620*/  ULEA UR6, UR4, UR5, 0x3 ;  /* 0x0000000504067291 */ /* 0x000fe4000f8e18ff */
[----:B------:R-:W-:-:S07]  /*1630*/  UIADD3 UR4, UPT, UPT, UR4, 0x8, URZ ;  /* 0x0000000804047890 */ /* 0x000fce000fffe0ff */
[----:B------:R-:W0:Y:S04]  /*1640*/  LDS.128 R16, [UR6] ;  /* 0x00000006ff107984 */ /* 0x000e280008000c00 */
[----:B------:R-:W1:Y:S04]  /*1650*/  LDS.128 R4, [UR6+0x10] ;  /* 0x00001006ff047984 */ /* 0x000e680008000c00 */
[----:B------:R-:W2:Y:S01]  /*1660*/  LDS.128 R8, [UR6+0x20] ;  /* 0x00002006ff087984 */ /* 0x000ea20008000c00 */
[----:B0----5:R-:W-:-:S03]  /*1670*/  DADD R16, R12, R16 ;  /* 0x000000000c107229 */ /* 0x021fc60000000010 */
[----:B------:R-:W0:Y:S05]  /*1680*/  LDS.128 R12, [UR6+0x30] ;  /* 0x00003006ff0c7984 */ /* 0x000e2a0008000c00 */
[----:B------:R-:W-:-:S08]  /*1690*/  DADD R16, R16, R18 ;  /* 0x0000000010107229 */ /* 0x000fd00000000012 */
[----:B-1----:R-:W-:-:S08]  /*16a0*/  DADD R4, R16, R4 ;  /* 0x0000000010047229 */ /* 0x002fd00000000004 */
[----:B------:R-:W-:-:S08]  /*16b0*/  DADD R4, R4, R6 ;  /* 0x0000000004047229 */ /* 0x000fd00000000006 */
[----:B--2---:R-:W-:-:S08]  /*16c0*/  DADD R4, R4, R8 ;  /* 0x0000000004047229 */ /* 0x004fd00000000008 */
[----:B------:R-:W-:-:S08]  /*16d0*/  DADD R4, R4, R10 ;  /* 0x0000000004047229 */ /* 0x000fd0000000000a */
[----:B0-----:R-:W-:-:S08]  /*16e0*/  DADD R12, R4, R12 ;  /* 0x00000000040c7229 */ /* 0x001fd0000000000c */
[----:B------:R-:W-:-:S11]  /*16f0*/  DADD R12, R12, R14 ;  /* 0x000000000c0c7229 */ /* 0x000fd6000000000e */
.L_x_91:
        /* <DEDUP_REMOVED lines=8> */
[----:B------:R-:W1:Y:S01]  /*1780*/  LDS.128 R4, [UR7+0x10] ;  /* 0x00001007ff047984 */ /* 0x000e620008000c00 */
[----:B0----5:R-:W-:-:S08]  /*1790*/  DADD R8, R12, R8 ;  /* 0x000000000c087229 */ /* 0x021fd00000000008 */
[----:B------:R-:W-:-:S08]  /*17a0*/  DADD R8, R8, R10 ;  /* 0x0000000008087229 */ /* 0x000fd0000000000a */
[----:B-1----:R-:W-:-:S08]  /*17b0*/  DADD R4, R8, R4 ;  /* 0x0000000008047229 */ /* 0x002fd00000000004 */
[----:B------:R-:W-:-:S11]  /*17c0*/  DADD R12, R4, R6 ;  /* 0x00000000040c7229 */ /* 0x000fd60000000006 */
.L_x_92:
[----:B------:R-:W-:Y:S05]  /*17d0*/  BRA.U !UP1, `(.L_x_90) ;  /* 0x0000000109207547 */ /* 0x000fea000b800000 */
[----:B------:R-:W-:Y:S02]  /*17e0*/  ULEA UR4, UR4, UR5, 0x3 ;  /* 0x0000000504047291 */ /* 0x000fe4000f8e18ff */
[----:B------:R-:W-:-:S12]  /*17f0*/  UIADD3 UR6, UPT, UPT, -UR6, URZ, URZ ;  /* 0x000000ff06067290 */ /* 0x000fd8000fffe1ff */
.L_x_93:
[----:B------:R-:W0:Y:S01]  /*1800*/  LDS.64 R4, [UR4] ;  /* 0x00000004ff047984 */ /* 0x000e220008000a00 */
[----:B------:R-:W-:Y:S02]  /*1810*/  UIADD3 UR6, UPT, UPT, UR6, 0x1, URZ ;  /* 0x0000000106067890 */ /* 0x000fe4000fffe0ff */
[----:B------:R-:W-:Y:S02]  /*1820*/  UIADD3 UR4, UPT, UPT, UR4, 0x8, URZ ;  /* 0x0000000804047890 */ /* 0x000fe4000fffe0ff */
[----:B------:R-:W-:Y:S01]  /*1830*/  UISETP.NE.AND UP0, UPT, UR6, URZ, UPT ;  /* 0x000000ff0600728c */ /* 0x000fe2000bf05270 */
[----:B0----5:R-:W-:-:S08]  /*1840*/  DADD R12, R4, R12 ;  /* 0x00000000040c7229 */ /* 0x021fd0000000000c */
[----:B------:R-:W-:Y:S05]  /*1850*/  BRA.U UP0, `(.L_x_93) ;  /* 0xfffffffd00e87547 */ /* 0x000fea000b83ffff */
.L_x_90:
[----:B-----5:R-:W-:Y:S01]  /*1860*/  STG.E.64 desc[UR10][R2.64], R12 ;  /* 0x0000000c02007986 */ /* 0x020fe2000c101b0a */
[----:B------:R-:W-:Y:S05]  /*1870*/  EXIT ;  /* 0x000000000000794d */ /* 0x000fea0003800000 */
        .weak           $__internal_4_$__cuda_sm20_dsqrt_rn_f64_mediumpath_v1
        .type           $__internal_4_$__cuda_sm20_dsqrt_rn_f64_mediumpath_v1,@function
        .size           $__internal_4_$__cuda_sm20_dsqrt_rn_f64_mediumpath_v1,(.L_x_103 - $__internal_4_$__cuda_sm20_dsqrt_rn_f64_mediumpath_v1)
$__internal_4_$__cuda_sm20_dsqrt_rn_f64_mediumpath_v1:
        /* <DEDUP_REMOVED lines=12> */
.L_x_95:
        /* <DEDUP_REMOVED lines=24> */
.L_x_97:
[----:B------:R-:W-:-:S11]  /*1ac0*/  DADD R6, R12, R12 ;  /* 0x000000000c067229 */ /* 0x000fd6000000000c */
.L_x_96:
[----:B------:R-:W-:Y:S05]  /*1ad0*/  BSYNC.RECONVERGENT B1 ;  /* 0x0000000000017941 */ /* 0x000fea0003800200 */
.L_x_94:
[----:B------:R-:W-:Y:S02]  /*1ae0*/  IMAD.MOV.U32 R5, RZ, RZ, 0x0 ;  /* 0x00000000ff057424 */ /* 0x000fe400078e00ff */
[----:B------:R-:W-:Y:S02]  /*1af0*/  IMAD.MOV.U32 R22, RZ, RZ, R6 ;  /* 0x000000ffff167224 */ /* 0x000fe400078e0006 */
[----:B------:R-:W-:Y:S01]  /*1b00*/  IMAD.MOV.U32 R23, RZ, RZ, R7 ;  /* 0x000000ffff177224 */ /* 0x000fe200078e0007 */
[----:B------:R-:W-:Y:S06]  /*1b10*/  RET.REL.NODEC R4 `(_Z22cu_calculate_pi_sharedPdP17curandStateXORWOWi) ;  /* 0xffffffe404387950 */ /* 0x000fec0003c3ffff */
.L_x_98:
        /* <DEDUP_REMOVED lines=14> */
.L_x_103:


//--------------------- .nv.global.init           --------------------------
	.section	.nv.global.init,"aw",@progbits
	.align	4
.nv.global.init:
	.type		mrg32k3aM1SubSeq,@object
	.size		mrg32k3aM1SubSeq,(mrg32k3aM2SubSeq - mrg32k3aM1SubSeq)
mrg32k3aM1SubSeq:
        /*0000*/ 	.byte	0x0b, 0xcc, 0xee, 0x04, 0x73, 0x29, 0x8b, 0x6f, 0xf6, 0x53, 0x03, 0xf6, 0x23, 0xf6, 0xea, 0xda
        /* <DEDUP_REMOVED lines=125> */
	.type		mrg32k3aM2SubSeq,@object
	.size		mrg32k3aM2SubSeq,(mrg32k3aM1 - mrg32k3aM2SubSeq)
mrg32k3aM2SubSeq:
        /* <DEDUP_REMOVED lines=126> */
	.type		mrg32k3aM1,@object
	.size		mrg32k3aM1,(mrg32k3aM1Seq - mrg32k3aM1)
mrg32k3aM1:
        /* <DEDUP_REMOVED lines=144> */
	.type		mrg32k3aM1Seq,@object
	.size		mrg32k3aM1Seq,(mrg32k3aM2 - mrg32k3aM1Seq)
mrg32k3aM1Seq:
        /* <DEDUP_REMOVED lines=144> */
	.type		mrg32k3aM2,@object
	.size		mrg32k3aM2,(mrg32k3aM2Seq - mrg32k3aM2)
mrg32k3aM2:
        /* <DEDUP_REMOVED lines=144> */
	.type		mrg32k3aM2Seq,@object
	.size		mrg32k3aM2Seq,(precalc_xorwow_matrix - mrg32k3aM2Seq)
mrg32k3aM2Seq:
        /* <DEDUP_REMOVED lines=144> */
	.type		precalc_xorwow_matrix,@object
	.size		precalc_xorwow_matrix,(precalc_xorwow_offset_matrix - precalc_xorwow_matrix)
precalc_xorwow_matrix:
        /* <DEDUP_REMOVED lines=6400> */
	.type		precalc_xorwow_offset_matrix,@object
	.size		precalc_xorwow_offset_matrix,(.L_1 - precalc_xorwow_offset_matrix)
precalc_xorwow_offset_matrix:
        /* <DEDUP_REMOVED lines=6400> */
.L_1:


//--------------------- .nv.shared._Z20cu_calculate_pi_loopIfEvPT_P17curandStateXORWOWi --------------------------
	.section	.nv.shared._Z20cu_calculate_pi_loopIfEvPT_P17curandStateXORWOWi,"aw",@nobits
	.sectionflags	@""
	.align	16
	.zero		1024


//--------------------- .nv.shared.reserved.0     --------------------------
	.section	.nv.shared.reserved.0,"aw",@nobits
	.weak		__nv_reservedSMEM_offset_0_alias
	.size		__nv_reservedSMEM_offset_0_alias, 0, 64
	.other		__nv_reservedSMEM_offset_0_alias,@"STO_CUDA_RESERVED_SHARED STV_DEFAULT"
__nv_reservedSMEM_offset_0_alias:
	.zero		0
	.zero		64


//--------------------- .nv.shared._Z20cu_calculate_pi_loopIdEvPT_P17curandStateXORWOWi --------------------------
	.section	.nv.shared._Z20cu_calculate_pi_loopIdEvPT_P17curandStateXORWOWi,"aw",@nobits
	.sectionflags	@""
	.align	16
	.zero		1024


//--------------------- .nv.shared._Z22cu_calculate_pi_sharedPdP17curandStateXORWOWi --------------------------
	.section	.nv.shared._Z22cu_calculate_pi_sharedPdP17curandStateXORWOWi,"aw",@nobits
	.sectionflags	@""
	.align	16
	.zero		1024


//--------------------- .nv.constant0._Z20cu_calculate_pi_loopIfEvPT_P17curandStateXORWOWi --------------------------
	.section	.nv.constant0._Z20cu_calculate_pi_loopIfEvPT_P17curandStateXORWOWi,"a",@progbits
	.sectionflags	@""
	.align	4
.nv.constant0._Z20cu_calculate_pi_loopIfEvPT_P17curandStateXORWOWi:
	.zero		916


//--------------------- .nv.constant0._Z20cu_calculate_pi_loopIdEvPT_P17curandStateXORWOWi --------------------------
	.section	.nv.constant0._Z20cu_calculate_pi_loopIdEvPT_P17curandStateXORWOWi,"a",@progbits
	.sectionflags	@""
	.align	4
.nv.constant0._Z20cu_calculate_pi_loopIdEvPT_P17curandStateXORWOWi:
	.zero		916


//--------------------- .nv.constant0._Z22cu_calculate_pi_sharedPdP17curandStateXORWOWi --------------------------
	.section	.nv.constant0._Z22cu_calculate_pi_sharedPdP17curandStateXORWOWi,"a",@progbits
	.sectionflags	@""
	.align	4
.nv.constant0._Z22cu_calculate_pi_sharedPdP17curandStateXORWOWi:
	.zero		916


//--------------------- SYMBOLS --------------------------

	.type		.nv.reservedSmem.offset0,@object
	.size		.nv.reservedSmem.offset0,0x4
	.type		.nv.reservedSmem.cap,@object
	.size		.nv.reservedSmem.cap,0x4
